	.target	sm_90a

	.elftype	@"ET_EXEC"


//--------------------- .note.nv.tkinfo           --------------------------
	.section	.note.nv.tkinfo,"",@"SHT_NOTE"
	.sectionflags	@"SHF_NOTE_NV_TKINFO"
	.tkinfo
        /*0018*/ 	.word	0x00000002
        /*0030*/ 	.string	""
        /*0030*/ 	.string	"ptxas"
        /*0030*/ 	.string	"Cuda compilation tools, release 13.0, V13.0.88"
        /*0030*/ 	.string	"Build cuda_13.0.r13.0/compiler.36424714_0"
        /*0030*/ 	.string	"-arch sm_90a -m 64 "



//--------------------- .note.nv.cuinfo           --------------------------
	.section	.note.nv.cuinfo,"",@"SHT_NOTE"
	.sectionflags	@"SHF_NOTE_NV_CUINFO"
        /*0018*/ 	.short	0x0002
        /*001a*/ 	.short	0x005a
        /*001c*/ 	.short	0x0082
	.zero		2


//--------------------- .nv.info                  --------------------------
	.section	.nv.info,"",@"SHT_CUDA_INFO"
	.align	4


	//----- nvinfo : EIATTR_REGCOUNT
	.align		4
        /*0000*/ 	.byte	0x04, 0x2f
        /*0002*/ 	.short	(.L_12 - .L_11)
	.align		4
.L_11:
        /*0004*/ 	.word	index@(_ZN7cutlass13device_kernelINS_4gemm6kernel13GemmUniversalIN4cute5tupleIJiiiiEEENS1_10collective13CollectiveMmaINS1_37MainloopSm90TmaGmmaWarpSpecializedFP8ILi4ENS5_IJNS4_1CILi2EEENSA_ILi1EEESC_EEENS1_35KernelTmaWarpSpecializedCooperativeEEENS5_IJNSA_ILi256EEESG_NSA_ILi64EEEEEENS_12float_e5m2_tENS5_IJlSC_lEEESJ_SK_NS4_8TiledMMAINS4_8MMA_AtomIJNS4_4SM904GMMA31MMA_64x256x32_F32E5M2E5M2_SS_TNILNSO_7ScaleInE1ELSQ_1EEEEEENS4_6LayoutISD_NS5_IJSC_NSA_ILi0EEESU_EEEEENS5_IJNS4_10UnderscoreESX_SX_EEEEENS4_13SM90_TMA_LOADENS4_14ComposedLayoutINS4_7SwizzleILi2ELi4ELi3EEENS4_18smem_ptr_flag_bitsILi8EEENST_INS5_IJNSA_ILi8EEESH_EEENS5_IJSH_SC_EEEEEEEvNS4_8identityENS4_23SM90_TMA_LOAD_MULTICASTES1A_vS1B_EENS_8epilogue10collective6detail29Sm90TmaWarpSpecializedAdapterINS1F_15DefaultEpilogueISJ_SK_SK_NS1E_6thread17LinearCombinationISJ_Li1EffLNS1J_9ScaleType4KindE0ELNS_15FloatRoundStyleE2ESJ_EENS1_15EpilogueDefaultEEEEEvvEEEEvNT_6ParamsE)
        /*0008*/ 	.word	0x000000a8


	//----- nvinfo : EIATTR_FRAME_SIZE
	.align		4
.L_12:
        /*000c*/ 	.byte	0x04, 0x11
        /*000e*/ 	.short	(.L_14 - .L_13)
	.align		4
.L_13:
        /*0010*/ 	.word	index@(_ZN7cutlass13device_kernelINS_4gemm6kernel13GemmUniversalIN4cute5tupleIJiiiiEEENS1_10collective13CollectiveMmaINS1_37MainloopSm90TmaGmmaWarpSpecializedFP8ILi4ENS5_IJNS4_1CILi2EEENSA_ILi1EEESC_EEENS1_35KernelTmaWarpSpecializedCooperativeEEENS5_IJNSA_ILi256EEESG_NSA_ILi64EEEEEENS_12float_e5m2_tENS5_IJlSC_lEEESJ_SK_NS4_8TiledMMAINS4_8MMA_AtomIJNS4_4SM904GMMA31MMA_64x256x32_F32E5M2E5M2_SS_TNILNSO_7ScaleInE1ELSQ_1EEEEEENS4_6LayoutISD_NS5_IJSC_NSA_ILi0EEESU_EEEEENS5_IJNS4_10UnderscoreESX_SX_EEEEENS4_13SM90_TMA_LOADENS4_14ComposedLayoutINS4_7SwizzleILi2ELi4ELi3EEENS4_18smem_ptr_flag_bitsILi8EEENST_INS5_IJNSA_ILi8EEESH_EEENS5_IJSH_SC_EEEEEEEvNS4_8identityENS4_23SM90_TMA_LOAD_MULTICASTES1A_vS1B_EENS_8epilogue10collective6detail29Sm90TmaWarpSpecializedAdapterINS1F_15DefaultEpilogueISJ_SK_SK_NS1E_6thread17LinearCombinationISJ_Li1EffLNS1J_9ScaleType4KindE0ELNS_15FloatRoundStyleE2ESJ_EENS1_15EpilogueDefaultEEEEEvvEEEEvNT_6ParamsE)
        /*0014*/ 	.word	0x00000878


	//----- nvinfo : EIATTR_MIN_STACK_SIZE
	.align		4
.L_14:
        /*0018*/ 	.byte	0x04, 0x12
        /*001a*/ 	.short	(.L_16 - .L_15)
	.align		4
.L_15:
        /*001c*/ 	.word	index@(_ZN7cutlass13device_kernelINS_4gemm6kernel13GemmUniversalIN4cute5tupleIJiiiiEEENS1_10collective13CollectiveMmaINS1_37MainloopSm90TmaGmmaWarpSpecializedFP8ILi4ENS5_IJNS4_1CILi2EEENSA_ILi1EEESC_EEENS1_35KernelTmaWarpSpecializedCooperativeEEENS5_IJNSA_ILi256EEESG_NSA_ILi64EEEEEENS_12float_e5m2_tENS5_IJlSC_lEEESJ_SK_NS4_8TiledMMAINS4_8MMA_AtomIJNS4_4SM904GMMA31MMA_64x256x32_F32E5M2E5M2_SS_TNILNSO_7ScaleInE1ELSQ_1EEEEEENS4_6LayoutISD_NS5_IJSC_NSA_ILi0EEESU_EEEEENS5_IJNS4_10UnderscoreESX_SX_EEEEENS4_13SM90_TMA_LOADENS4_14ComposedLayoutINS4_7SwizzleILi2ELi4ELi3EEENS4_18smem_ptr_flag_bitsILi8EEENST_INS5_IJNSA_ILi8EEESH_EEENS5_IJSH_SC_EEEEEEEvNS4_8identityENS4_23SM90_TMA_LOAD_MULTICASTES1A_vS1B_EENS_8epilogue10collective6detail29Sm90TmaWarpSpecializedAdapterINS1F_15DefaultEpilogueISJ_SK_SK_NS1E_6thread17LinearCombinationISJ_Li1EffLNS1J_9ScaleType4KindE0ELNS_15FloatRoundStyleE2ESJ_EENS1_15EpilogueDefaultEEEEEvvEEEEvNT_6ParamsE)
        /*0020*/ 	.word	0x00000878
.L_16:


//--------------------- .nv.compat                --------------------------
	.section	.nv.compat,"",@"SHT_CUDA_COMPAT_INFO"
	.align	4
        /*0000*/ 	.byte	0x02, 0x09, 0x01, 0x00, 0x02, 0x02, 0x04, 0x00, 0x02, 0x05, 0x05, 0x00, 0x03, 0x07, 0x01, 0x01
        /*0010*/ 	.byte	0x02, 0x03, 0x01, 0x00, 0x02, 0x06, 0x01, 0x00, 0x04, 0x0b, 0x08, 0x00, 0x00, 0x00, 0x00, 0x00
        /*0020*/ 	.byte	0x00, 0x00, 0x00, 0x00


//--------------------- .nv.info._ZN7cutlass13device_kernelINS_4gemm6kernel13GemmUniversalIN4cute5tupleIJiiiiEEENS1_10collective13CollectiveMmaINS1_37MainloopSm90TmaGmmaWarpSpecializedFP8ILi4ENS5_IJNS4_1CILi2EEENSA_ILi1EEESC_EEENS1_35KernelTmaWarpSpecializedCooperativeEEENS5_IJNSA_ILi256EEESG_NSA_ILi64EEEEEENS_12float_e5m2_tENS5_IJlSC_lEEESJ_SK_NS4_8TiledMMAINS4_8MMA_AtomIJNS4_4SM904GMMA31MMA_64x256x32_F32E5M2E5M2_SS_TNILNSO_7ScaleInE1ELSQ_1EEEEEENS4_6LayoutISD_NS5_IJSC_NSA_ILi0EEESU_EEEEENS5_IJNS4_10UnderscoreESX_SX_EEEEENS4_13SM90_TMA_LOADENS4_14ComposedLayoutINS4_7SwizzleILi2ELi4ELi3EEENS4_18smem_ptr_flag_bitsILi8EEENST_INS5_IJNSA_ILi8EEESH_EEENS5_IJSH_SC_EEEEEEEvNS4_8identityENS4_23SM90_TMA_LOAD_MULTICASTES1A_vS1B_EENS_8epilogue10collective6detail29Sm90TmaWarpSpecializedAdapterINS1F_15DefaultEpilogueISJ_SK_SK_NS1E_6thread17LinearCombinationISJ_Li1EffLNS1J_9ScaleType4KindE0ELNS_15FloatRoundStyleE2ESJ_EENS1_15EpilogueDefaultEEEEEvvEEEEvNT_6ParamsE --------------------------
	.section	.nv.info._ZN7cutlass13device_kernelINS_4gemm6kernel13GemmUniversalIN4cute5tupleIJiiiiEEENS1_10collective13CollectiveMmaINS1_37MainloopSm90TmaGmmaWarpSpecializedFP8ILi4ENS5_IJNS4_1CILi2EEENSA_ILi1EEESC_EEENS1_35KernelTmaWarpSpecializedCooperativeEEENS5_IJNSA_ILi256EEESG_NSA_ILi64EEEEEENS_12float_e5m2_tENS5_IJlSC_lEEESJ_SK_NS4_8TiledMMAINS4_8MMA_AtomIJNS4_4SM904GMMA31MMA_64x256x32_F32E5M2E5M2_SS_TNILNSO_7ScaleInE1ELSQ_1EEEEEENS4_6LayoutISD_NS5_IJSC_NSA_ILi0EEESU_EEEEENS5_IJNS4_10UnderscoreESX_SX_EEEEENS4_13SM90_TMA_LOADENS4_14ComposedLayoutINS4_7SwizzleILi2ELi4ELi3EEENS4_18smem_ptr_flag_bitsILi8EEENST_INS5_IJNSA_ILi8EEESH_EEENS5_IJSH_SC_EEEEEEEvNS4_8identityENS4_23SM90_TMA_LOAD_MULTICASTES1A_vS1B_EENS_8epilogue10collective6detail29Sm90TmaWarpSpecializedAdapterINS1F_15DefaultEpilogueISJ_SK_SK_NS1E_6thread17LinearCombinationISJ_Li1EffLNS1J_9ScaleType4KindE0ELNS_15FloatRoundStyleE2ESJ_EENS1_15EpilogueDefaultEEEEEvvEEEEvNT_6ParamsE,"",@"SHT_CUDA_INFO"
	.sectionflags	@""
	.align	4


	//----- nvinfo : EIATTR_CUDA_API_VERSION
	.align		4
        /*0000*/ 	.byte	0x04, 0x37
        /*0002*/ 	.short	(.L_18 - .L_17)
.L_17:
        /*0004*/ 	.word	0x00000082


	//----- nvinfo : EIATTR_KPARAM_INFO
	.align		4
.L_18:
        /*0008*/ 	.byte	0x04, 0x17
        /*000a*/ 	.short	(.L_20 - .L_19)
.L_19:
        /*000c*/ 	.word	0x00000000
        /*0010*/ 	.short	0x0000
        /*0012*/ 	.short	0x0070
        /*0014*/ 	.byte	0x00, 0xf0, 0x01, 0x10


	//----- nvinfo : EIATTR_SPARSE_MMA_MASK
	.align		4
.L_20:
        /*0018*/ 	.byte	0x03, 0x50
        /*001a*/ 	.short	0x0000


	//----- nvinfo : EIATTR_MAXREG_COUNT
	.align		4
        /*001c*/ 	.byte	0x03, 0x1b
        /*001e*/ 	.short	0x00a8


	//----- nvinfo : EIATTR_NUM_BARRIERS
	.align		4
        /*0020*/ 	.byte	0x02, 0x4c
        /*0022*/ 	.byte	0x01
	.zero		1


	//----- nvinfo : EIATTR_ANNOTATIONS
	.align		4
        /*0024*/ 	.byte	0x04, 0x55
        /*0026*/ 	.short	(.L_22 - .L_21)


	//   ....[0]....
.L_21:
        /*0028*/ 	.word	0x00000001
        /*002c*/ 	.byte	0x30, 0x07, 0x00, 0x00, 0x01, 0x00, 0x00, 0x00, 0x00, 0x08, 0x00, 0x00, 0x01, 0x00, 0x00, 0x00
        /* <DEDUP_REMOVED lines=1583> */
        /*632c*/ 	.byte	0x50, 0x54, 0x02, 0x00


	//----- nvinfo : EIATTR_MERCURY_ISA_VERSION
	.align		4
.L_22:
        /*6330*/ 	.byte	0x03, 0x5f
        /*6332*/ 	.short	0x0101


	//----- nvinfo : EIATTR_INT_WARP_WIDE_INSTR_OFFSETS
	.align		4
        /*6334*/ 	.byte	0x04, 0x31
        /*6336*/ 	.short	(.L_24 - .L_23)


	//   ....[0]....
.L_23:
        /*6338*/ 	.word	0x00000550


	//   ....[1]....
        /*633c*/ 	.word	0x00000570


	//   ....[2]....
        /*6340*/ 	.word	0x000006d0


	//   ....[3]....
        /*6344*/ 	.word	0x00010b60


	//----- nvinfo : EIATTR_COOP_GROUP_MASK_REGIDS
	.align		4
.L_24:
        /*6348*/ 	.byte	0x04, 0x29
        /*634a*/ 	.short	(.L_26 - .L_25)


	//   ....[0]....
.L_25:
        /*634c*/ 	.word	0xffffffff


	//   ....[1]....
        /*6350*/ 	.word	0xffffffff


	//   ....[2]....
        /*6354*/ 	.word	0xffffffff


	//   ....[3]....
        /*6358*/ 	.word	0xffffffff


	//   ....[4]....
        /*635c*/ 	.word	0xffffffff


	//   ....[5]....
        /*6360*/ 	.word	0xffffffff


	//----- nvinfo : EIATTR_COOP_GROUP_INSTR_OFFSETS
	.align		4
.L_26:
        /*6364*/ 	.byte	0x04, 0x28
        /*6366*/ 	.short	(.L_28 - .L_27)


	//   ....[0]....
.L_27:
        /*6368*/ 	.word	0x00000070


	//   ....[1]....
        /*636c*/ 	.word	0x00000080


	//   ....[2]....
        /*6370*/ 	.word	0x000001a0


	//   ....[3]....
        /*6374*/ 	.word	0x000003c0


	//   ....[4]....
        /*6378*/ 	.word	0x00000840


	//   ....[5]....
        /*637c*/ 	.word	0x00002990


	//----- nvinfo : EIATTR_REG_RECONFIG
	.align		4
.L_28:
        /*6380*/ 	.byte	0x01, 0x54
	.zero		2


	//----- nvinfo : EIATTR_MBARRIER_INSTR_OFFSETS
	.align		4
        /*6384*/ 	.byte	0x04, 0x39
        /*6386*/ 	.short	(.L_30 - .L_29)


	//   ....[0]....
.L_29:
        /*6388*/ 	.word	0x00000320
        /*638c*/ 	.word	0x000000ff
        /*6390*/ 	.word	0x00000000
        /*6394*/ 	.short	0x0100
        /*6396*/ 	.byte	0x09
	.zero		1


	//   ....[1]....
        /*6398*/ 	.word	0x00000330
        /*639c*/ 	.word	0x000000ff
        /*63a0*/ 	.word	0x00000020
        /*63a4*/ 	.short	0x0100
        /*63a6*/ 	.byte	0x09
	.zero		1


	//   ....[2]....
        /*63a8*/ 	.word	0x00000340
        /*63ac*/ 	.word	0x000000ff
        /*63b0*/ 	.word	0x00000008
        /*63b4*/ 	.short	0x0100
        /*63b6*/ 	.byte	0x09
	.zero		1


	//   ....[3]....
        /*63b8*/ 	.word	0x00000350
        /*63bc*/ 	.word	0x000000ff
        /*63c0*/ 	.word	0x00000028
        /*63c4*/ 	.short	0x0100
        /*63c6*/ 	.byte	0x09
	.zero		1


	//   ....[4]....
        /*63c8*/ 	.word	0x00000360
        /*63cc*/ 	.word	0x000000ff
        /*63d0*/ 	.word	0x00000010
        /*63d4*/ 	.short	0x0100
        /*63d6*/ 	.byte	0x09
	.zero		1


	//   ....[5]....
        /*63d8*/ 	.word	0x00000370
        /*63dc*/ 	.word	0x000000ff
        /*63e0*/ 	.word	0x00000030
        /*63e4*/ 	.short	0x0100
        /*63e6*/ 	.byte	0x09
	.zero		1


	//   ....[6]....
        /*63e8*/ 	.word	0x00000380
        /*63ec*/ 	.word	0x000000ff
        /*63f0*/ 	.word	0x00000018
        /*63f4*/ 	.short	0x0100
        /*63f6*/ 	.byte	0x09
	.zero		1


	//   ....[7]....
        /*63f8*/ 	.word	0x00000390
        /*63fc*/ 	.word	0x000000ff
        /*6400*/ 	.word	0x00000038
        /*6404*/ 	.short	0x0100
        /*6406*/ 	.byte	0x09
	.zero		1


	//   ....[8]....
        /*6408*/ 	.word	0x00000760
        /*640c*/ 	.word	0x000000ff
        /*6410*/ 	.word	0x00000050
        /*6414*/ 	.short	0x0100
        /*6416*/ 	.byte	0x06
	.zero		1


	//   ....[9]....
        /*6418*/ 	.word	0x000007e0
        /*641c*/ 	.word	0x000000ff
        /*6420*/ 	.word	0x00000058
        /*6424*/ 	.short	0x0100
        /*6426*/ 	.byte	0x06
	.zero		1


	//   ....[10]....
        /*6428*/ 	.word	0x00002d90
        /*642c*/ 	.word	0x000000ff
        /*6430*/ 	.word	0x00000000
        /*6434*/ 	.short	0x010a
        /*6436*/ 	.byte	0x06
	.zero		1


	//   ....[11]....
        /*6438*/ 	.word	0x00002dd0
        /*643c*/ 	.word	0x000000ff
        /*6440*/ 	.word	0x00000000
        /*6444*/ 	.short	0x010a
        /*6446*/ 	.byte	0x06
	.zero		1


	//   ....[12]....
        /*6448*/ 	.word	0x00007140
        /*644c*/ 	.word	0x000000ff
        /*6450*/ 	.word	0x00000000
        /*6454*/ 	.short	0x010a
        /*6456*/ 	.byte	0x10
	.zero		1


	//   ....[13]....
        /*6458*/ 	.word	0x00007180
        /*645c*/ 	.word	0x000000ff
        /*6460*/ 	.word	0x00000000
        /*6464*/ 	.short	0x010a
        /*6466*/ 	.byte	0x10
	.zero		1


	//   ....[14]....
        /*6468*/ 	.word	0x0000d110
        /*646c*/ 	.word	0x00000002
        /*6470*/ 	.word	0x00000000
        /*6474*/ 	.short	0x0101
        /*6476*/ 	.byte	0x3f
	.zero		1


	//   ....[15]....
        /*6478*/ 	.word	0x00010bf0
        /*647c*/ 	.word	0x00000000
        /*6480*/ 	.word	0x00000000
        /*6484*/ 	.short	0x0101
        /*6486*/ 	.byte	0x3f
	.zero		1


	//   ....[16]....
        /*6488*/ 	.word	0x00024670
        /*648c*/ 	.word	0x0000000c
        /*6490*/ 	.word	0x00000020
        /*6494*/ 	.short	0x010a
        /*6496*/ 	.byte	0x3f
	.zero		1


	//   ....[17]....
        /*6498*/ 	.word	0x00024a60
        /*649c*/ 	.word	0x00000002
        /*64a0*/ 	.word	0x00000058
        /*64a4*/ 	.short	0x0101
        /*64a6*/ 	.byte	0x3f
	.zero		1


	//   ....[18]....
        /*64a8*/ 	.word	0x00025190
        /*64ac*/ 	.word	0x00000005
        /*64b0*/ 	.word	0x00000000
        /*64b4*/ 	.short	0x010a
        /*64b6*/ 	.byte	0x3f
	.zero		1


	//   ....[19]....
        /*64b8*/ 	.word	0x00025220
        /*64bc*/ 	.word	0x00000007
        /*64c0*/ 	.word	0x00000000
        /*64c4*/ 	.short	0x010a
        /*64c6*/ 	.byte	0x3f
	.zero		1


	//   ....[20]....
        /*64c8*/ 	.word	0x000252b0
        /*64cc*/ 	.word	0x00000007
        /*64d0*/ 	.word	0x00000000
        /*64d4*/ 	.short	0x010a
        /*64d6*/ 	.byte	0x3f
	.zero		1


	//   ....[21]....
        /*64d8*/ 	.word	0x00025340
        /*64dc*/ 	.word	0x00000003
        /*64e0*/ 	.word	0x00000000
        /*64e4*/ 	.short	0x010a
        /*64e6*/ 	.byte	0x3f
	.zero		1


	//   ....[22]....
        /*64e8*/ 	.word	0x000253b0
        /*64ec*/ 	.word	0x00000003
        /*64f0*/ 	.word	0x00000000
        /*64f4*/ 	.short	0x010a
        /*64f6*/ 	.byte	0x3f
	.zero		1


	//   ....[23]....
        /*64f8*/ 	.word	0x00025420
        /*64fc*/ 	.word	0x00000000
        /*6500*/ 	.word	0x00000000
        /*6504*/ 	.short	0x010a
        /*6506*/ 	.byte	0x3f
	.zero		1


	//   ....[24]....
        /*6508*/ 	.word	0x00025500
        /*650c*/ 	.word	0x0000000c
        /*6510*/ 	.word	0x00000020
        /*6514*/ 	.short	0x010a
        /*6516*/ 	.byte	0x3f
	.zero		1


	//   ....[25]....
        /*6518*/ 	.word	0x000255d0
        /*651c*/ 	.word	0x00000005
        /*6520*/ 	.word	0x00000000
        /*6524*/ 	.short	0x010a
        /*6526*/ 	.byte	0x3f
	.zero		1


	//   ....[26]....
        /*6528*/ 	.word	0x00025620
        /*652c*/ 	.word	0x00000007
        /*6530*/ 	.word	0x00000000
        /*6534*/ 	.short	0x010a
        /*6536*/ 	.byte	0x3f
	.zero		1


	//   ....[27]....
        /*6538*/ 	.word	0x00025670
        /*653c*/ 	.word	0x00000007
        /*6540*/ 	.word	0x00000000
        /*6544*/ 	.short	0x010a
        /*6546*/ 	.byte	0x3f
	.zero		1


	//----- nvinfo : EIATTR_NUM_MBARRIERS
	.align		4
.L_30:
        /*6548*/ 	.byte	0x03, 0x38
        /*654a*/ 	.short	0x000a


	//----- nvinfo : EIATTR_EXIT_INSTR_OFFSETS
	.align		4
        /*654c*/ 	.byte	0x04, 0x1c
        /*654e*/ 	.short	(.L_32 - .L_31)


	//   ....[0]....
.L_31:
        /*6550*/ 	.word	0x000009d0


	//   ....[1]....
        /*6554*/ 	.word	0x00001270


	//   ....[2]....
        /*6558*/ 	.word	0x00023d50


	//   ....[3]....
        /*655c*/ 	.word	0x000242f0


	//   ....[4]....
        /*6560*/ 	.word	0x00025390


	//----- nvinfo : EIATTR_MAX_THREADS
	.align		4
.L_32:
        /*6564*/ 	.byte	0x04, 0x05
        /*6566*/ 	.short	(.L_34 - .L_33)
.L_33:
        /*6568*/ 	.word	0x00000180
        /*656c*/ 	.word	0x00000001
        /*6570*/ 	.word	0x00000001


	//----- nvinfo : EIATTR_CRS_STACK_SIZE
	.align		4
.L_34:
        /*6574*/ 	.byte	0x04, 0x1e
        /*6576*/ 	.short	(.L_36 - .L_35)
.L_35:
        /*6578*/ 	.word	0x00000000


	//----- nvinfo : EIATTR_CBANK_PARAM_SIZE
	.align		4
.L_36:
        /*657c*/ 	.byte	0x03, 0x19
        /*657e*/ 	.short	0x0470


	//----- nvinfo : EIATTR_PARAM_CBANK
	.align		4
        /*6580*/ 	.byte	0x04, 0x0a
        /*6582*/ 	.short	(.L_38 - .L_37)
	.align		4
.L_37:
        /*6584*/ 	.word	index@(.nv.constant0._ZN7cutlass13device_kernelINS_4gemm6kernel13GemmUniversalIN4cute5tupleIJiiiiEEENS1_10collective13CollectiveMmaINS1_37MainloopSm90TmaGmmaWarpSpecializedFP8ILi4ENS5_IJNS4_1CILi2EEENSA_ILi1EEESC_EEENS1_35KernelTmaWarpSpecializedCooperativeEEENS5_IJNSA_ILi256EEESG_NSA_ILi64EEEEEENS_12float_e5m2_tENS5_IJlSC_lEEESJ_SK_NS4_8TiledMMAINS4_8MMA_AtomIJNS4_4SM904GMMA31MMA_64x256x32_F32E5M2E5M2_SS_TNILNSO_7ScaleInE1ELSQ_1EEEEEENS4_6LayoutISD_NS5_IJSC_NSA_ILi0EEESU_EEEEENS5_IJNS4_10UnderscoreESX_SX_EEEEENS4_13SM90_TMA_LOADENS4_14ComposedLayoutINS4_7SwizzleILi2ELi4ELi3EEENS4_18smem_ptr_flag_bitsILi8EEENST_INS5_IJNSA_ILi8EEESH_EEENS5_IJSH_SC_EEEEEEEvNS4_8identityENS4_23SM90_TMA_LOAD_MULTICASTES1A_vS1B_EENS_8epilogue10collective6detail29Sm90TmaWarpSpecializedAdapterINS1F_15DefaultEpilogueISJ_SK_SK_NS1E_6thread17LinearCombinationISJ_Li1EffLNS1J_9ScaleType4KindE0ELNS_15FloatRoundStyleE2ESJ_EENS1_15EpilogueDefaultEEEEEvvEEEEvNT_6ParamsE)
        /*6588*/ 	.short	0x0210
        /*658a*/ 	.short	0x0470


	//----- nvinfo : EIATTR_SW_WAR
	.align		4
.L_38:
        /*658c*/ 	.byte	0x04, 0x36
        /*658e*/ 	.short	(.L_40 - .L_39)
.L_39:
        /*6590*/ 	.word	0x00000008
.L_40:


//--------------------- .nv.callgraph             --------------------------
	.section	.nv.callgraph,"",@"SHT_CUDA_CALLGRAPH"
	.align	4
	.sectionentsize	8
	.align		4
        /*0000*/ 	.word	0x00000000
	.align		4
        /*0004*/ 	.word	0xffffffff
	.align		4
        /*0008*/ 	.word	0x00000000
	.align		4
        /*000c*/ 	.word	0xfffffffe
	.align		4
        /*0010*/ 	.word	0x00000000
	.align		4
        /*0014*/ 	.word	0xfffffffd
	.align		4
        /*0018*/ 	.word	0x00000000
	.align		4
        /*001c*/ 	.word	0xfffffffc


//--------------------- .nv.constant4             --------------------------
	.section	.nv.constant4,"a",@progbits
	.align	8
	.align		8
.nv.constant4:
        /*0000*/ 	.dword	_ZN39_INTERNAL_c1b4475b_4_k_cu_43b0eacb_56094cuda3std3__45__cpo5beginE
	.align		8
        /*0008*/ 	.dword	_ZN39_INTERNAL_c1b4475b_4_k_cu_43b0eacb_56094cuda3std3__45__cpo3endE
	.align		8
        /*0010*/ 	.dword	_ZN39_INTERNAL_c1b4475b_4_k_cu_43b0eacb_56094cuda3std3__45__cpo6cbeginE
	.align		8
        /*0018*/ 	.dword	_ZN39_INTERNAL_c1b4475b_4_k_cu_43b0eacb_56094cuda3std3__45__cpo4cendE
	.align		8
        /*0020*/ 	.dword	_ZN39_INTERNAL_c1b4475b_4_k_cu_43b0eacb_56094cuda3std3__441_GLOBAL__N__c1b4475b_4_k_cu_43b0eacb_56096ignoreE
	.align		8
        /*0028*/ 	.dword	_ZN39_INTERNAL_c1b4475b_4_k_cu_43b0eacb_56094cuda3std3__419piecewise_constructE
	.align		8
        /*0030*/ 	.dword	_ZN39_INTERNAL_c1b4475b_4_k_cu_43b0eacb_56094cuda3std3__48in_placeE
	.align		8
        /*0038*/ 	.dword	_ZN39_INTERNAL_c1b4475b_4_k_cu_43b0eacb_56094cuda3std6ranges3__45__cpo4swapE
	.align		8
        /*0040*/ 	.dword	_ZN39_INTERNAL_c1b4475b_4_k_cu_43b0eacb_56094cuda3std6ranges3__45__cpo9iter_moveE
	.align		8
        /*0048*/ 	.dword	_ZN39_INTERNAL_c1b4475b_4_k_cu_43b0eacb_56094cute7productE
	.align		8
        /*0050*/ 	.dword	_ZN39_INTERNAL_c1b4475b_4_k_cu_43b0eacb_56094cute1_E


//--------------------- .text._ZN7cutlass13device_kernelINS_4gemm6kernel13GemmUniversalIN4cute5tupleIJiiiiEEENS1_10collective13CollectiveMmaINS1_37MainloopSm90TmaGmmaWarpSpecializedFP8ILi4ENS5_IJNS4_1CILi2EEENSA_ILi1EEESC_EEENS1_35KernelTmaWarpSpecializedCooperativeEEENS5_IJNSA_ILi256EEESG_NSA_ILi64EEEEEENS_12float_e5m2_tENS5_IJlSC_lEEESJ_SK_NS4_8TiledMMAINS4_8MMA_AtomIJNS4_4SM904GMMA31MMA_64x256x32_F32E5M2E5M2_SS_TNILNSO_7ScaleInE1ELSQ_1EEEEEENS4_6LayoutISD_NS5_IJSC_NSA_ILi0EEESU_EEEEENS5_IJNS4_10UnderscoreESX_SX_EEEEENS4_13SM90_TMA_LOADENS4_14ComposedLayoutINS4_7SwizzleILi2ELi4ELi3EEENS4_18smem_ptr_flag_bitsILi8EEENST_INS5_IJNSA_ILi8EEESH_EEENS5_IJSH_SC_EEEEEEEvNS4_8identityENS4_23SM90_TMA_LOAD_MULTICASTES1A_vS1B_EENS_8epilogue10collective6detail29Sm90TmaWarpSpecializedAdapterINS1F_15DefaultEpilogueISJ_SK_SK_NS1E_6thread17LinearCombinationISJ_Li1EffLNS1J_9ScaleType4KindE0ELNS_15FloatRoundStyleE2ESJ_EENS1_15EpilogueDefaultEEEEEvvEEEEvNT_6ParamsE --------------------------
	.section	.text._ZN7cutlass13device_kernelINS_4gemm6kernel13GemmUniversalIN4cute5tupleIJiiiiEEENS1_10collective13CollectiveMmaINS1_37MainloopSm90TmaGmmaWarpSpecializedFP8ILi4ENS5_IJNS4_1CILi2EEENSA_ILi1EEESC_EEENS1_35KernelTmaWarpSpecializedCooperativeEEENS5_IJNSA_ILi256EEESG_NSA_ILi64EEEEEENS_12float_e5m2_tENS5_IJlSC_lEEESJ_SK_NS4_8TiledMMAINS4_8MMA_AtomIJNS4_4SM904GMMA31MMA_64x256x32_F32E5M2E5M2_SS_TNILNSO_7ScaleInE1ELSQ_1EEEEEENS4_6LayoutISD_NS5_IJSC_NSA_ILi0EEESU_EEEEENS5_IJNS4_10UnderscoreESX_SX_EEEEENS4_13SM90_TMA_LOADENS4_14ComposedLayoutINS4_7SwizzleILi2ELi4ELi3EEENS4_18smem_ptr_flag_bitsILi8EEENST_INS5_IJNSA_ILi8EEESH_EEENS5_IJSH_SC_EEEEEEEvNS4_8identityENS4_23SM90_TMA_LOAD_MULTICASTES1A_vS1B_EENS_8epilogue10collective6detail29Sm90TmaWarpSpecializedAdapterINS1F_15DefaultEpilogueISJ_SK_SK_NS1E_6thread17LinearCombinationISJ_Li1EffLNS1J_9ScaleType4KindE0ELNS_15FloatRoundStyleE2ESJ_EENS1_15EpilogueDefaultEEEEEvvEEEEvNT_6ParamsE,"ax",@progbits
	.align	128
.text._ZN7cutlass13device_kernelINS_4gemm6kernel13GemmUniversalIN4cute5tupleIJiiiiEEENS1_10collective13CollectiveMmaINS1_37MainloopSm90TmaGmmaWarpSpecializedFP8ILi4ENS5_IJNS4_1CILi2EEENSA_ILi1EEESC_EEENS1_35KernelTmaWarpSpecializedCooperativeEEENS5_IJNSA_ILi256EEESG_NSA_ILi64EEEEEENS_12float_e5m2_tENS5_IJlSC_lEEESJ_SK_NS4_8TiledMMAINS4_8MMA_AtomIJNS4_4SM904GMMA31MMA_64x256x32_F32E5M2E5M2_SS_TNILNSO_7ScaleInE1ELSQ_1EEEEEENS4_6LayoutISD_NS5_IJSC_NSA_ILi0EEESU_EEEEENS5_IJNS4_10UnderscoreESX_SX_EEEEENS4_13SM90_TMA_LOADENS4_14ComposedLayoutINS4_7SwizzleILi2ELi4ELi3EEENS4_18smem_ptr_flag_bitsILi8EEENST_INS5_IJNSA_ILi8EEESH_EEENS5_IJSH_SC_EEEEEEEvNS4_8identityENS4_23SM90_TMA_LOAD_MULTICASTES1A_vS1B_EENS_8epilogue10collective6detail29Sm90TmaWarpSpecializedAdapterINS1F_15DefaultEpilogueISJ_SK_SK_NS1E_6thread17LinearCombinationISJ_Li1EffLNS1J_9ScaleType4KindE0ELNS_15FloatRoundStyleE2ESJ_EENS1_15EpilogueDefaultEEEEEvvEEEEvNT_6ParamsE:
        .type           _ZN7cutlass13device_kernelINS_4gemm6kernel13GemmUniversalIN4cute5tupleIJiiiiEEENS1_10collective13CollectiveMmaINS1_37MainloopSm90TmaGmmaWarpSpecializedFP8ILi4ENS5_IJNS4_1CILi2EEENSA_ILi1EEESC_EEENS1_35KernelTmaWarpSpecializedCooperativeEEENS5_IJNSA_ILi256EEESG_NSA_ILi64EEEEEENS_12float_e5m2_tENS5_IJlSC_lEEESJ_SK_NS4_8TiledMMAINS4_8MMA_AtomIJNS4_4SM904GMMA31MMA_64x256x32_F32E5M2E5M2_SS_TNILNSO_7ScaleInE1ELSQ_1EEEEEENS4_6LayoutISD_NS5_IJSC_NSA_ILi0EEESU_EEEEENS5_IJNS4_10UnderscoreESX_SX_EEEEENS4_13SM90_TMA_LOADENS4_14ComposedLayoutINS4_7SwizzleILi2ELi4ELi3EEENS4_18smem_ptr_flag_bitsILi8EEENST_INS5_IJNSA_ILi8EEESH_EEENS5_IJSH_SC_EEEEEEEvNS4_8identityENS4_23SM90_TMA_LOAD_MULTICASTES1A_vS1B_EENS_8epilogue10collective6detail29Sm90TmaWarpSpecializedAdapterINS1F_15DefaultEpilogueISJ_SK_SK_NS1E_6thread17LinearCombinationISJ_Li1EffLNS1J_9ScaleType4KindE0ELNS_15FloatRoundStyleE2ESJ_EENS1_15EpilogueDefaultEEEEEvvEEEEvNT_6ParamsE,@function
        .size           _ZN7cutlass13device_kernelINS_4gemm6kernel13GemmUniversalIN4cute5tupleIJiiiiEEENS1_10collective13CollectiveMmaINS1_37MainloopSm90TmaGmmaWarpSpecializedFP8ILi4ENS5_IJNS4_1CILi2EEENSA_ILi1EEESC_EEENS1_35KernelTmaWarpSpecializedCooperativeEEENS5_IJNSA_ILi256EEESG_NSA_ILi64EEEEEENS_12float_e5m2_tENS5_IJlSC_lEEESJ_SK_NS4_8TiledMMAINS4_8MMA_AtomIJNS4_4SM904GMMA31MMA_64x256x32_F32E5M2E5M2_SS_TNILNSO_7ScaleInE1ELSQ_1EEEEEENS4_6LayoutISD_NS5_IJSC_NSA_ILi0EEESU_EEEEENS5_IJNS4_10UnderscoreESX_SX_EEEEENS4_13SM90_TMA_LOADENS4_14ComposedLayoutINS4_7SwizzleILi2ELi4ELi3EEENS4_18smem_ptr_flag_bitsILi8EEENST_INS5_IJNSA_ILi8EEESH_EEENS5_IJSH_SC_EEEEEEEvNS4_8identityENS4_23SM90_TMA_LOAD_MULTICASTES1A_vS1B_EENS_8epilogue10collective6detail29Sm90TmaWarpSpecializedAdapterINS1F_15DefaultEpilogueISJ_SK_SK_NS1E_6thread17LinearCombinationISJ_Li1EffLNS1J_9ScaleType4KindE0ELNS_15FloatRoundStyleE2ESJ_EENS1_15EpilogueDefaultEEEEEvvEEEEvNT_6ParamsE,(.L_x_588 - _ZN7cutlass13device_kernelINS_4gemm6kernel13GemmUniversalIN4cute5tupleIJiiiiEEENS1_10collective13CollectiveMmaINS1_37MainloopSm90TmaGmmaWarpSpecializedFP8ILi4ENS5_IJNS4_1CILi2EEENSA_ILi1EEESC_EEENS1_35KernelTmaWarpSpecializedCooperativeEEENS5_IJNSA_ILi256EEESG_NSA_ILi64EEEEEENS_12float_e5m2_tENS5_IJlSC_lEEESJ_SK_NS4_8TiledMMAINS4_8MMA_AtomIJNS4_4SM904GMMA31MMA_64x256x32_F32E5M2E5M2_SS_TNILNSO_7ScaleInE1ELSQ_1EEEEEENS4_6LayoutISD_NS5_IJSC_NSA_ILi0EEESU_EEEEENS5_IJNS4_10UnderscoreESX_SX_EEEEENS4_13SM90_TMA_LOADENS4_14ComposedLayoutINS4_7SwizzleILi2ELi4ELi3EEENS4_18smem_ptr_flag_bitsILi8EEENST_INS5_IJNSA_ILi8EEESH_EEENS5_IJSH_SC_EEEEEEEvNS4_8identityENS4_23SM90_TMA_LOAD_MULTICASTES1A_vS1B_EENS_8epilogue10collective6detail29Sm90TmaWarpSpecializedAdapterINS1F_15DefaultEpilogueISJ_SK_SK_NS1E_6thread17LinearCombinationISJ_Li1EffLNS1J_9ScaleType4KindE0ELNS_15FloatRoundStyleE2ESJ_EENS1_15EpilogueDefaultEEEEEvvEEEEvNT_6ParamsE)
        .other          _ZN7cutlass13device_kernelINS_4gemm6kernel13GemmUniversalIN4cute5tupleIJiiiiEEENS1_10collective13CollectiveMmaINS1_37MainloopSm90TmaGmmaWarpSpecializedFP8ILi4ENS5_IJNS4_1CILi2EEENSA_ILi1EEESC_EEENS1_35KernelTmaWarpSpecializedCooperativeEEENS5_IJNSA_ILi256EEESG_NSA_ILi64EEEEEENS_12float_e5m2_tENS5_IJlSC_lEEESJ_SK_NS4_8TiledMMAINS4_8MMA_AtomIJNS4_4SM904GMMA31MMA_64x256x32_F32E5M2E5M2_SS_TNILNSO_7ScaleInE1ELSQ_1EEEEEENS4_6LayoutISD_NS5_IJSC_NSA_ILi0EEESU_EEEEENS5_IJNS4_10UnderscoreESX_SX_EEEEENS4_13SM90_TMA_LOADENS4_14ComposedLayoutINS4_7SwizzleILi2ELi4ELi3EEENS4_18smem_ptr_flag_bitsILi8EEENST_INS5_IJNSA_ILi8EEESH_EEENS5_IJSH_SC_EEEEEEEvNS4_8identityENS4_23SM90_TMA_LOAD_MULTICASTES1A_vS1B_EENS_8epilogue10collective6detail29Sm90TmaWarpSpecializedAdapterINS1F_15DefaultEpilogueISJ_SK_SK_NS1E_6thread17LinearCombinationISJ_Li1EffLNS1J_9ScaleType4KindE0ELNS_15FloatRoundStyleE2ESJ_EENS1_15EpilogueDefaultEEEEEvvEEEEvNT_6ParamsE,@"STO_CUDA_ENTRY STV_DEFAULT"
_ZN7cutlass13device_kernelINS_4gemm6kernel13GemmUniversalIN4cute5tupleIJiiiiEEENS1_10collective13CollectiveMmaINS1_37MainloopSm90TmaGmmaWarpSpecializedFP8ILi4ENS5_IJNS4_1CILi2EEENSA_ILi1EEESC_EEENS1_35KernelTmaWarpSpecializedCooperativeEEENS5_IJNSA_ILi256EEESG_NSA_ILi64EEEEEENS_12float_e5m2_tENS5_IJlSC_lEEESJ_SK_NS4_8TiledMMAINS4_8MMA_AtomIJNS4_4SM904GMMA31MMA_64x256x32_F32E5M2E5M2_SS_TNILNSO_7ScaleInE1ELSQ_1EEEEEENS4_6LayoutISD_NS5_IJSC_NSA_ILi0EEESU_EEEEENS5_IJNS4_10UnderscoreESX_SX_EEEEENS4_13SM90_TMA_LOADENS4_14ComposedLayoutINS4_7SwizzleILi2ELi4ELi3EEENS4_18smem_ptr_flag_bitsILi8EEENST_INS5_IJNSA_ILi8EEESH_EEENS5_IJSH_SC_EEEEEEEvNS4_8identityENS4_23SM90_TMA_LOAD_MULTICASTES1A_vS1B_EENS_8epilogue10collective6detail29Sm90TmaWarpSpecializedAdapterINS1F_15DefaultEpilogueISJ_SK_SK_NS1E_6thread17LinearCombinationISJ_Li1EffLNS1J_9ScaleType4KindE0ELNS_15FloatRoundStyleE2ESJ_EENS1_15EpilogueDefaultEEEEEvvEEEEvNT_6ParamsE:
[----:B------:R-:W0:Y:S02]  /*0000*/  LDC R1, c[0x0][0x28] ;  /* 0x00000a00ff017b82 */ /* 0x000e240000000800 */
[----:B0-----:R-:W-:Y:S01]  /*0010*/  VIADD R1, R1, 0xfffff788 ;  /* 0xfffff78801017836 */ /* 0x001fe20000000000 */
[----:B------:R-:W0:Y:S01]  /*0020*/  S2R R4, SR_TID.X ;  /* 0x0000000000047919 */ /* 0x000e220000002100 */
[----:B------:R-:W-:Y:S01]  /*0030*/  ELECT P0, URZ, PT ;  /* 0x00000000003f782f */ /* 0x000fe20003800000 */
[----:B------:R-:W-:Y:S01]  /*0040*/  BSSY B0, `(.L_x_0) ;  /* 0x0000015000007945 */ /* 0x000fe20003800000 */
[--C-:B0-----:R-:W-:Y:S02]  /*0050*/  SHF.R.U32.HI R0, RZ, 0x5, R4.reuse ;  /* 0x00000005ff007819 */ /* 0x101fe40000011604 */
[----:B------:R-:W-:-:S03]  /*0060*/  SHF.R.U32.HI R2, RZ, 0x7, R4 ;  /* 0x00000007ff027819 */ /* 0x000fc60000011604 */
[----:B------:R-:W0:Y:S04]  /*0070*/  SHFL.IDX PT, R3, R0, RZ, 0x1f ;  /* 0x00001fff00037589 */ /* 0x000e2800000e0000 */
[----:B------:R-:W1:Y:S01]  /*0080*/  SHFL.IDX PT, R2, R2, RZ, 0x1f ;  /* 0x00001fff02027589 */ /* 0x000e6200000e0000 */
[----:B0-----:R-:W-:Y:S02]  /*0090*/  R2UR UR4, R3 ;  /* 0x00000000030472ca */ /* 0x001fe400000e0000 */
[----:B-1----:R-:W-:-:S11]  /*00a0*/  R2UR UR6, R2 ;  /* 0x00000000020672ca */ /* 0x002fd600000e0000 */
[----:B------:R-:W-:Y:S02]  /*00b0*/  USHF.R.S32.HI UR5, URZ, 0x1f, UR4 ;  /* 0x0000001f3f057899 */ /* 0x000fe40008011404 */
[----:B------:R-:W-:Y:S02]  /*00c0*/  ISETP.NE.OR P0, PT, RZ, UR4, !P0 ;  /* 0x00000004ff007c0c */ /* 0x000fe4000c705670 */
[----:B------:R-:W-:-:S04]  /*00d0*/  ULEA.HI UR5, UR5, UR4, URZ, 0x2 ;  /* 0x0000000405057291 */ /* 0x000fc8000f8f103f */
[----:B------:R-:W-:-:S04]  /*00e0*/  ULOP3.LUT UR5, UR5, 0xfffffffc, URZ, 0xc0, !UPT ;  /* 0xfffffffc05057892 */ /* 0x000fc8000f8ec03f */
[----:B------:R-:W-:-:S03]  /*00f0*/  UIADD3 UR8, UR4, -UR5, URZ ;  /* 0x8000000504087290 */ /* 0x000fc6000fffe03f */
[----:B------:R-:W-:Y:S09]  /*0100*/  @P0 BRA `(.L_x_1) ;  /* 0x0000000000200947 */ /* 0x000ff20003800000 */
[----:B------:R-:W-:Y:S02]  /*0110*/  ULDC.64 UR4, c[0x0][0x198] ;  /* 0x0000660000047ab9 */ /* 0x000fe40000000a00 */
[----:B------:R-:W-:Y:S02]  /*0120*/  UIADD3 UR10, UP0, UR4, 0xf0, URZ ;  /* 0x000000f0040a7890 */ /* 0x000fe4000ff1e03f */
[----:B------:R-:W-:Y:S02]  /*0130*/  UIADD3 UR4, UP1, UR4, 0x1f0, URZ ;  /* 0x000001f004047890 */ /* 0x000fe4000ff3e03f */
[----:B------:R-:W-:Y:S02]  /*0140*/  UIADD3.X UR11, URZ, UR5, URZ, UP0, !UPT ;  /* 0x000000053f0b7290 */ /* 0x000fe400087fe43f */
[----:B------:R-:W-:-:S07]  /*0150*/  UIADD3.X UR5, URZ, UR5, URZ, UP1, !UPT ;  /* 0x000000053f057290 */ /* 0x000fce0008ffe43f */
[----:B------:R0:W-:Y:S02]  /*0160*/  UTMACCTL.PF [UR10] ;  /* 0x000000000a0079b9 */ /* 0x0001e40008040000 */
[----:B------:R0:W-:Y:S02]  /*0170*/  UTMACCTL.PF [UR4] ;  /* 0x00000000040079b9 */ /* 0x0001e40008040000 */
[----:B0-----:R-:W-:Y:S01]  /*0180*/  NOP ;  /* 0x0000000000007918 */ /* 0x001fe20000000000 */
.L_x_1:
[----:B------:R-:W-:Y:S05]  /*0190*/  BSYNC B0 ;  /* 0x0000000000007941 */ /* 0x000fea0003800000 */
.L_x_0:
[----:B------:R-:W0:Y:S01]  /*01a0*/  SHFL.IDX PT, R3, R0, RZ, 0x1f ;  /* 0x00001fff00037589 */ /* 0x000e2200000e0000 */
[----:B------:R-:W-:Y:S01]  /*01b0*/  UISETP.NE.AND UP0, UPT, UR8, 0x3, UPT ;  /* 0x000000030800788c */ /* 0x000fe2000bf05270 */
[----:B------:R-:W-:Y:S01]  /*01c0*/  ISETP.NE.AND P1, PT, RZ, UR6, PT ;  /* 0x00000006ff007c0c */ /* 0x000fe2000bf25270 */
[----:B------:R-:W-:Y:S02]  /*01d0*/  UIADD3 UR10, UR6, -0x1, URZ ;  /* 0xffffffff060a7890 */ /* 0x000fe4000fffe03f */
[----:B------:R-:W-:Y:S02]  /*01e0*/  UISETP.EQ.OR UP0, UPT, UR8, URZ, !UP0 ;  /* 0x0000003f0800728c */ /* 0x000fe4000c702670 */
[----:B------:R-:W-:Y:S02]  /*01f0*/  UISETP.GE.U32.AND UP1, UPT, UR10, 0x2, UPT ;  /* 0x000000020a00788c */ /* 0x000fe4000bf26070 */
[----:B------:R-:W-:-:S04]  /*0200*/  UISETP.EQ.AND UP0, UPT, UR6, URZ, UP0 ;  /* 0x0000003f0600728c */ /* 0x000fc80008702270 */
[----:B------:R-:W-:-:S04]  /*0210*/  USEL UR13, URZ, 0x1, !UP0 ;  /* 0x000000013f0d7887 */ /* 0x000fc8000c000000 */
[----:B------:R-:W-:Y:S01]  /*0220*/  USEL UR13, UR13, 0x2, UP1 ;  /* 0x000000020d0d7887 */ /* 0x000fe20008800000 */
[----:B0-----:R-:W-:-:S13]  /*0230*/  ISETP.NE.AND P0, PT, R3, RZ, PT ;  /* 0x000000ff0300720c */ /* 0x001fda0003f05270 */
[----:B------:R-:W-:Y:S05]  /*0240*/  @P0 BRA `(.L_x_2) ;  /* 0x0000000000580947 */ /* 0x000fea0003800000 */
[----:B------:R-:W0:Y:S01]  /*0250*/  S2UR UR9, SR_CgaCtaId ;  /* 0x00000000000979c3 */ /* 0x000e220000008800 */
[----:B------:R-:W-:Y:S01]  /*0260*/  UMOV UR4, 0x400 ;  /* 0x0000040000047882 */ /* 0x000fe20000000000 */
[----:B------:R-:W-:Y:S01]  /*0270*/  UMOV UR5, 0x1 ;  /* 0x0000000100057882 */ /* 0x000fe20000000000 */
[----:B------:R-:W-:Y:S01]  /*0280*/  UMOV UR6, 0x4 ;  /* 0x0000000400067882 */ /* 0x000fe20000000000 */
[----:B------:R-:W-:Y:S01]  /*0290*/  ELECT P0, URZ, PT ;  /* 0x00000000003f782f */ /* 0x000fe20003800000 */
[----:B------:R-:W-:-:S04]  /*02a0*/  UIADD3 UR6, -UR6, 0x100000, URZ ;  /* 0x0010000006067890 */ /* 0x000fc8000fffe13f */
[----:B------:R-:W-:Y:S02]  /*02b0*/  USHF.L.U32 UR7, UR6, 0xb, URZ ;  /* 0x0000000b06077899 */ /* 0x000fe4000800063f */
[----:B------:R-:W-:Y:S02]  /*02c0*/  USHF.L.U32 UR6, UR6, 0x1, URZ ;  /* 0x0000000106067899 */ /* 0x000fe4000800063f */
[----:B0-----:R-:W-:Y:S02]  /*02d0*/  ULEA UR9, UR9, UR4, 0x18 ;  /* 0x0000000409097291 */ /* 0x001fe4000f8ec03f */
[----:B------:R-:W-:-:S04]  /*02e0*/  UIADD3 UR4, -UR5, 0x100000, URZ ;  /* 0x0010000005047890 */ /* 0x000fc8000fffe13f */
[----:B------:R-:W-:Y:S02]  /*02f0*/  USHF.L.U32 UR5, UR4, 0xb, URZ ;  /* 0x0000000b04057899 */ /* 0x000fe4000800063f */
[----:B------:R-:W-:Y:S01]  /*0300*/  USHF.L.U32 UR4, UR4, 0x1, URZ ;  /* 0x0000000104047899 */ /* 0x000fe2000800063f */
[----:B------:R-:W0:Y:S11]  /*0310*/  FENCE.VIEW.ASYNC.S ;  /* 0x00000000000073c6 */ /* 0x000e360000000000 */
[----:B0-----:R0:W1:Y:S01]  /*0320*/  SYNCS.EXCH.64 URZ, [UR9], UR4 ;  /* 0x00000004093f75b2 */ /* 0x0010620008000100 */
[----:B------:R0:W2:Y:S01]  /*0330*/  SYNCS.EXCH.64 URZ, [UR9+0x20], UR6 ;  /* 0x00002006093f75b2 */ /* 0x0000a20008000100 */
[----:B------:R0:W3:Y:S01]  /*0340*/  SYNCS.EXCH.64 URZ, [UR9+0x8], UR4 ;  /* 0x00000804093f75b2 */ /* 0x0000e20008000100 */
[----:B------:R0:W4:Y:S01]  /*0350*/  SYNCS.EXCH.64 URZ, [UR9+0x28], UR6 ;  /* 0x00002806093f75b2 */ /* 0x0001220008000100 */
[----:B------:R0:W0:Y:S01]  /*0360*/  SYNCS.EXCH.64 URZ, [UR9+0x10], UR4 ;  /* 0x00001004093f75b2 */ /* 0x0000220008000100 */
[----:B------:R0:W0:Y:S01]  /*0370*/  SYNCS.EXCH.64 URZ, [UR9+0x30], UR6 ;  /* 0x00003006093f75b2 */ /* 0x0000220008000100 */
[----:B------:R0:W0:Y:S01]  /*0380*/  SYNCS.EXCH.64 URZ, [UR9+0x18], UR4 ;  /* 0x00001804093f75b2 */ /* 0x0000220008000100 */
[----:B------:R0:W0:Y:S01]  /*0390*/  SYNCS.EXCH.64 URZ, [UR9+0x38], UR6 ;  /* 0x00003806093f75b2 */ /* 0x0000220008000100 */
[----:B------:R-:W-:Y:S01]  /*03a0*/  NOP ;  /* 0x0000000000007918 */ /* 0x000fe20000000000 */
.L_x_2:
[----:B------:R-:W-:Y:S01]  /*03b0*/  SHF.R.S32.HI R2, RZ, 0x1f, R4 ;  /* 0x0000001fff027819 */ /* 0x000fe20000011404 */
[----:B------:R-:W5:Y:S01]  /*03c0*/  SHFL.IDX PT, R0, R0, RZ, 0x1f ;  /* 0x00001fff00007589 */ /* 0x000f6200000e0000 */
[----:B0-----:R-:W0:Y:S01]  /*03d0*/  S2UR UR9, SR_CTAID.X ;  /* 0x00000000000979c3 */ /* 0x001e220000002500 */
[----:B------:R-:W-:Y:S02]  /*03e0*/  ELECT P0, URZ, PT ;  /* 0x00000000003f782f */ /* 0x000fe40003800000 */
[----:B------:R-:W-:Y:S01]  /*03f0*/  LEA.HI R2, R2, R4, RZ, 0x7 ;  /* 0x0000000402027211 */ /* 0x000fe200078f38ff */
[----:B------:R-:W-:Y:S01]  /*0400*/  ULDC UR4, c[0x0][0x150] ;  /* 0x0000540000047ab9 */ /* 0x000fe20000000800 */
[----:B------:R-:W-:Y:S01]  /*0410*/  SHF.R.S32.HI R6, RZ, 0x1f, R3 ;  /* 0x0000001fff067819 */ /* 0x000fe20000011403 */
[----:B------:R-:W-:Y:S01]  /*0420*/  NOP ;  /* 0x0000000000007918 */ /* 0x000fe20000000000 */
[----:B------:R-:W-:Y:S01]  /*0430*/  LOP3.LUT R2, R2, 0xffffff80, RZ, 0xc0, !PT ;  /* 0xffffff8002027812 */ /* 0x000fe200078ec0ff */
[----:B------:R-:W-:Y:S01]  /*0440*/  NOP ;  /* 0x0000000000007918 */ /* 0x000fe20000000000 */
[----:B------:R-:W-:Y:S01]  /*0450*/  LEA.HI R6, R6, R3, RZ, 0x2 ;  /* 0x0000000306067211 */ /* 0x000fe200078f10ff */
[----:B------:R-:W1:Y:S02]  /*0460*/  LDC R8, c[0x0][0x144] ;  /* 0x00005100ff087b82 */ /* 0x000e640000000800 */
[----:B------:R-:W-:Y:S01]  /*0470*/  IMAD.IADD R4, R4, 0x1, -R2 ;  /* 0x0000000104047824 */ /* 0x000fe200078e0a02 */
[----:B------:R-:W-:Y:S01]  /*0480*/  LOP3.LUT R6, R6, 0x3ffffffc, RZ, 0xc0, !PT ;  /* 0x3ffffffc06067812 */ /* 0x000fe200078ec0ff */
[----:B------:R-:W2:Y:S03]  /*0490*/  S2R R2, SR_CTAID.Y ;  /* 0x0000000000027919 */ /* 0x000ea60000002600 */
[----:B------:R-:W-:Y:S01]  /*04a0*/  SHF.R.S32.HI R5, RZ, 0x1f, R4 ;  /* 0x0000001fff057819 */ /* 0x000fe20000011404 */
[----:B------:R-:W-:Y:S01]  /*04b0*/  IMAD.IADD R6, R3, 0x1, -R6 ;  /* 0x0000000103067824 */ /* 0x000fe200078e0a06 */
[----:B------:R-:W3:Y:S02]  /*04c0*/  LDC R13, c[0x0][0x148] ;  /* 0x00005200ff0d7b82 */ /* 0x000ee40000000800 */
[----:B------:R-:W-:-:S02]  /*04d0*/  LEA.HI R5, R5, R4, RZ, 0x3 ;  /* 0x0000000405057211 */ /* 0x000fc400078f18ff */
[----:B-----5:R-:W-:Y:S02]  /*04e0*/  ISETP.NE.OR P0, PT, R0, RZ, !P0 ;  /* 0x000000ff0000720c */ /* 0x020fe40004705670 */
[--C-:B------:R-:W-:Y:S02]  /*04f0*/  SHF.R.S32.HI R0, RZ, 0x3, R5.reuse ;  /* 0x00000003ff007819 */ /* 0x100fe40000011405 */
[----:B------:R-:W-:Y:S02]  /*0500*/  SHF.R.S32.HI R5, RZ, 0x1f, R5 ;  /* 0x0000001fff057819 */ /* 0x000fe40000011405 */
[----:B0-----:R-:W-:Y:S02]  /*0510*/  I2FP.F32.U32 R7, UR9 ;  /* 0x0000000900077c45 */ /* 0x001fe40008201000 */
[----:B------:R-:W-:-:S03]  /*0520*/  LEA.HI R5, R5, R0, RZ, 0x2 ;  /* 0x0000000005057211 */ /* 0x000fc600078f10ff */
[----:B------:R-:W-:Y:S01]  /*0530*/  FMUL R7, R7, UR4 ;  /* 0x0000000407077c20 */ /* 0x000fe20008400000 */
[----:B------:R-:W-:Y:S01]  /*0540*/  LOP3.LUT R5, R5, 0xfffffffc, RZ, 0xc0, !PT ;  /* 0xfffffffc05057812 */ /* 0x000fe200078ec0ff */
[----:B------:R-:W-:Y:S01]  /*0550*/  VOTEU.ALL UP0, P0 ;  /* 0x00000000003f7886 */ /* 0x000fe20000000000 */
[----:B------:R-:W-:Y:S01]  /*0560*/  ULDC UR4, c[0x0][0x154] ;  /* 0x0000550000047ab9 */ /* 0x000fe20000000800 */
[----:B------:R-:W-:Y:S02]  /*0570*/  VOTEU.ALL UP1, P0 ;  /* 0x00000000003f7886 */ /* 0x000fe40000020000 */
[----:B------:R-:W0:Y:S01]  /*0580*/  F2I.U32.TRUNC.NTZ R7, R7 ;  /* 0x0000000700077305 */ /* 0x000e22000020f000 */
[----:B------:R-:W-:Y:S01]  /*0590*/  IMAD.IADD R5, R0, 0x1, -R5 ;  /* 0x0000000100057824 */ /* 0x000fe200078e0a05 */
[----:B------:R-:W5:Y:S01]  /*05a0*/  @!UP0 S2UR UR7, SR_CgaCtaId ;  /* 0x00000000000789c3 */ /* 0x000f620000008800 */
[----:B------:R-:W-:Y:S02]  /*05b0*/  @!UP0 UMOV UR6, 0x400 ;  /* 0x0000040000068882 */ /* 0x000fe40000000000 */
[----:B------:R-:W-:Y:S01]  /*05c0*/  IMAD R5, R6, 0x4, R5 ;  /* 0x0000000406057824 */ /* 0x000fe200078e0205 */
[----:B--2---:R-:W-:-:S04]  /*05d0*/  I2FP.F32.U32 R6, R2 ;  /* 0x0000000200067245 */ /* 0x004fc80000201000 */
[----:B------:R-:W-:Y:S01]  /*05e0*/  LEA.HI R0, R5, R5, RZ, 0x1 ;  /* 0x0000000505007211 */ /* 0x000fe200078f08ff */
[----:B------:R-:W-:Y:S01]  /*05f0*/  FMUL R6, R6, UR4 ;  /* 0x0000000406067c20 */ /* 0x000fe20008400000 */
[----:B------:R-:W-:Y:S02]  /*0600*/  UMOV UR4, 0x20 ;  /* 0x0000002000047882 */ /* 0x000fe40000000000 */
[----:B------:R-:W-:Y:S01]  /*0610*/  LOP3.LUT R0, R0, 0xfffffffe, RZ, 0xc0, !PT ;  /* 0xfffffffe00007812 */ /* 0x000fe200078ec0ff */
[----:B0-----:R-:W-:Y:S01]  /*0620*/  IMAD.MOV R11, RZ, RZ, -R7 ;  /* 0x000000ffff0b7224 */ /* 0x001fe200078e0a07 */
[----:B------:R-:W-:-:S04]  /*0630*/  @!UP0 UIADD3 UR4, -UR4, 0x100000, URZ ;  /* 0x0010000004048890 */ /* 0x000fc8000fffe13f */
[----:B------:R-:W-:Y:S02]  /*0640*/  @!UP0 USHF.L.U32 UR5, UR4, 0xb, URZ ;  /* 0x0000000b04058899 */ /* 0x000fe4000800063f */
[----:B------:R-:W-:Y:S01]  /*0650*/  @!UP0 USHF.L.U32 UR4, UR4, 0x1, URZ ;  /* 0x0000000104048899 */ /* 0x000fe2000800063f */
[----:B------:R-:W0:Y:S01]  /*0660*/  F2I.U32.TRUNC.NTZ R6, R6 ;  /* 0x0000000600067305 */ /* 0x000e22000020f000 */
[----:B------:R-:W2:Y:S01]  /*0670*/  LDC R7, c[0x0][0x140] ;  /* 0x00005000ff077b82 */ /* 0x000ea20000000800 */
[----:B-1----:R-:W-:Y:S02]  /*0680*/  IMAD R11, R8, R11, UR9 ;  /* 0x00000009080b7e24 */ /* 0x002fe4000f8e020b */
[----:B------:R-:W-:-:S05]  /*0690*/  IMAD.IADD R0, R5, 0x1, -R0 ;  /* 0x0000000105007824 */ /* 0x000fca00078e0a00 */
[----:B------:R-:W-:Y:S01]  /*06a0*/  ISETP.NE.AND P2, PT, R0, R11, PT ;  /* 0x0000000b0000720c */ /* 0x000fe20003f45270 */
[C---:B------:R-:W-:Y:S01]  /*06b0*/  IMAD.SHL.U32 R0, R5.reuse, 0x4, RZ ;  /* 0x0000000405007824 */ /* 0x040fe200078e00ff */
[----:B-----5:R-:W-:Y:S01]  /*06c0*/  @!UP0 ULEA UR6, UR7, UR6, 0x18 ;  /* 0x0000000607068291 */ /* 0x020fe2000f8ec03f */
[----:B------:R-:W-:Y:S01]  /*06d0*/  VOTEU.ALL UP0, P0 ;  /* 0x00000000003f7886 */ /* 0x000fe20000000000 */
[----:B------:R-:W-:Y:S01]  /*06e0*/  LOP3.LUT P0, RZ, R4, 0x7, RZ, 0xc0, !PT ;  /* 0x0000000704ff7812 */ /* 0x000fe2000780c0ff */
[----:B0-----:R-:W-:Y:S01]  /*06f0*/  IMAD.MOV R12, RZ, RZ, -R6 ;  /* 0x000000ffff0c7224 */ /* 0x001fe200078e0a06 */
[----:B------:R-:W-:-:S03]  /*0700*/  LOP3.LUT R9, R5, 0xc, R0, 0x78, !PT ;  /* 0x0000000c05097812 */ /* 0x000fc600078e7800 */
[----:B---3--:R-:W-:Y:S01]  /*0710*/  IMAD R5, R13, R12, R2 ;  /* 0x0000000c0d057224 */ /* 0x008fe200078e0202 */
[C---:B------:R-:W-:Y:S01]  /*0720*/  ISETP.LT.U32.AND P0, PT, R9.reuse, 0x2, !P0 ;  /* 0x000000020900780c */ /* 0x040fe20004701070 */
[----:B------:R0:W-:Y:S02]  /*0730*/  STL [R1+0x458], R9 ;  /* 0x0004580901007387 */ /* 0x0001e40000100800 */
[----:B------:R-:W-:Y:S02]  /*0740*/  @P2 LEA.HI R0, R9, R9, RZ, 0x1 ;  /* 0x0000000909002211 */ /* 0x000fe400078f08ff */
[----:B------:R-:W1:Y:S02]  /*0750*/  FENCE.VIEW.ASYNC.S ;  /* 0x00000000000073c6 */ /* 0x000e640000000000 */
[----:B-1----:R0:W1:Y:S01]  /*0760*/  @!UP0 SYNCS.EXCH.64 URZ, [UR6+0x50], UR4 ;  /* 0x00005004063f85b2 */ /* 0x0020620008000100 */
[----:B--2---:R-:W-:Y:S02]  /*0770*/  ISETP.EQ.U32.AND P5, PT, R7, 0x1, PT ;  /* 0x000000010700780c */ /* 0x004fe40003fa2070 */
[----:B------:R-:W-:-:S04]  /*0780*/  @P2 SHF.R.S32.HI R0, RZ, 0x1, R0 ;  /* 0x00000001ff002819 */ /* 0x000fc80000011400 */
[----:B------:R-:W-:Y:S01]  /*0790*/  @P2 ISETP.NE.AND P3, PT, R0, R5, PT ;  /* 0x000000050000220c */ /* 0x000fe20003f65270 */
[----:B------:R-:W-:Y:S01]  /*07a0*/  IMAD.MOV.U32 R0, RZ, RZ, 0x1 ;  /* 0x00000001ff007424 */ /* 0x000fe200078e00ff */
[----:B------:R-:W-:Y:S02]  /*07b0*/  SEL R5, RZ, 0x1, !P0 ;  /* 0x00000001ff057807 */ /* 0x000fe40004000000 */
[----:B------:R-:W-:-:S04]  /*07c0*/  @P2 SEL R0, RZ, 0x1, P3 ;  /* 0x00000001ff002807 */ /* 0x000fc80001800000 */
[----:B------:R-:W-:Y:S01]  /*07d0*/  LOP3.LUT R0, R0, R5, RZ, 0xc0, !PT ;  /* 0x0000000500007212 */ /* 0x000fe200078ec0ff */
[----:B------:R0:W2:Y:S01]  /*07e0*/  @!UP1 SYNCS.EXCH.64 URZ, [UR6+0x58], UR4 ;  /* 0x00005804063f95b2 */ /* 0x0000a20008000100 */
[----:B------:R-:W-:-:S03]  /*07f0*/  NOP ;  /* 0x0000000000007918 */ /* 0x000fc60000000000 */
[----:B------:R0:W-:Y:S01]  /*0800*/  STL [R1+0x454], R0 ;  /* 0x0004540001007387 */ /* 0x0001e20000100800 */
[----:B-1----:R-:W-:Y:S05]  /*0810*/  @!P5 BRA `(.L_x_3) ;  /* 0x000000000008d947 */ /* 0x002fea0003800000 */
[----:B--2-4-:R-:W-:Y:S01]  /*0820*/  UCGABAR_ARV ;  /* 0x00000000000079c7 */ /* 0x014fe20008000000 */
[----:B------:R-:W-:Y:S05]  /*0830*/  BRA `(.L_x_4) ;  /* 0x0000000000047947 */ /* 0x000fea0003800000 */
.L_x_3:
[----:B--2-4-:R-:W-:Y:S01]  /*0840*/  NOP ;  /* 0x0000000000007918 */ /* 0x014fe20000000000 */
.L_x_4:
[----:B0-----:R-:W0:Y:S01]  /*0850*/  LDC R0, c[0x0][0x65c] ;  /* 0x00019700ff007b82 */ /* 0x001e220000000800 */
[----:B------:R-:W-:Y:S02]  /*0860*/  IMAD.U32 R4, RZ, RZ, UR9 ;  /* 0x00000009ff047e24 */ /* 0x000fe4000f8e00ff */
[----:B------:R-:W-:Y:S01]  /*0870*/  IMAD.MOV.U32 R5, RZ, RZ, RZ ;  /* 0x000000ffff057224 */ /* 0x000fe200078e00ff */
[----:B0-----:R-:W-:-:S13]  /*0880*/  ISETP.NE.AND P4, PT, R0, 0x1, PT ;  /* 0x000000010000780c */ /* 0x001fda0003f85270 */
[----:B------:R-:W0:Y:S01]  /*0890*/  @P4 LDC R7, c[0x0][0x10] ;  /* 0x00000400ff074b82 */ /* 0x000e220000000800 */
[----:B------:R-:W-:Y:S02]  /*08a0*/  @P4 IMAD.MOV.U32 R3, RZ, RZ, RZ ;  /* 0x000000ffff034224 */ /* 0x000fe400078e00ff */
[----:B------:R-:W-:-:S05]  /*08b0*/  @P4 IMAD.MOV.U32 R15, RZ, RZ, RZ ;  /* 0x000000ffff0f4224 */ /* 0x000fca00078e00ff */
[----:B------:R-:W1:Y:S01]  /*08c0*/  @!P4 LDC R9, c[0x0][0xc] ;  /* 0x00000300ff09cb82 */ /* 0x000e620000000800 */
[----:B0-----:R-:W-:-:S04]  /*08d0*/  @P4 IMAD.WIDE.U32 R6, R7, UR9, R2 ;  /* 0x0000000907064c25 */ /* 0x001fc8000f8e0002 */
[----:B------:R-:W-:Y:S02]  /*08e0*/  @P4 IMAD.MOV.U32 R8, RZ, RZ, R6 ;  /* 0x000000ffff084224 */ /* 0x000fe400078e0006 */
[----:B------:R-:W-:Y:S02]  /*08f0*/  @P4 IMAD.IADD R16, R7, 0x1, R15 ;  /* 0x0000000107104824 */ /* 0x000fe400078e020f */
[----:B-1----:R-:W-:-:S04]  /*0900*/  @!P4 IMAD.WIDE.U32 R4, R2, R9, R4 ;  /* 0x000000090204c225 */ /* 0x002fc800078e0004 */
[----:B------:R-:W-:Y:S02]  /*0910*/  @!P4 IMAD.MOV.U32 R8, RZ, RZ, R4 ;  /* 0x000000ffff08c224 */ /* 0x000fe400078e0004 */
[----:B------:R-:W-:-:S03]  /*0920*/  @!P4 IMAD.MOV.U32 R16, RZ, RZ, R5 ;  /* 0x000000ffff10c224 */ /* 0x000fc600078e0005 */
[----:B------:R0:W-:Y:S04]  /*0930*/  STL [R1+0x460], R8 ;  /* 0x0004600801007387 */ /* 0x0001e80000100800 */
[----:B------:R0:W-:Y:S01]  /*0940*/  STL [R1+0x45c], R16 ;  /* 0x00045c1001007387 */ /* 0x0001e20000100800 */
[----:B------:R-:W-:Y:S05]  /*0950*/  @!P5 BRA `(.L_x_5) ;  /* 0x00000000000cd947 */ /* 0x000fea0003800000 */
[----:B------:R-:W-:Y:S01]  /*0960*/  UCGABAR_WAIT ;  /* 0x0000000000007dc7 */ /* 0x000fe20008000000 */
[----:B------:R-:W-:Y:S01]  /*0970*/  CCTL.IVALL ;  /* 0x00000000ff00798f */ /* 0x000fe20002000000 */
[----:B------:R-:W-:Y:S05]  /*0980*/  BRA `(.L_x_6) ;  /* 0x0000000000047947 */ /* 0x000fea0003800000 */
.L_x_5:
[----:B------:R-:W-:Y:S06]  /*0990*/  BAR.SYNC.DEFER_BLOCKING 0x0 ;  /* 0x0000000000007b1d */ /* 0x000fec0000010000 */
.L_x_6:
[----:B------:R-:W-:Y:S05]  /*09a0*/  @!P1 BRA `(.L_x_7) ;  /* 0x0000023000ec9947 */ /* 0x000fea0003800000 */
[----:B------:R-:W-:-:S06]  /*09b0*/  UISETP.GT.U32.AND UP0, UPT, UR10, 0x1, UPT ;  /* 0x000000010a00788c */ /* 0x000fcc000bf04070 */
[----:B------:R-:W-:-:S13]  /*09c0*/  PLOP3.LUT P0, PT, PT, PT, UP0, 0x80, 0x0 ;  /* 0x000000000000781c */ /* 0x000fda0003f0f008 */
[----:B------:R-:W-:Y:S05]  /*09d0*/  @P0 EXIT ;  /* 0x000000000000094d */ /* 0x000fea0003800000 */
[----:B------:R-:W-:Y:S01]  /*09e0*/  IMAD.MOV.U32 R5, RZ, RZ, -0x1 ;  /* 0xffffffffff057424 */ /* 0x000fe200078e00ff */
[----:B------:R-:W-:Y:S01]  /*09f0*/  ULDC.64 UR4, c[0x0][0x650] ;  /* 0x0001940000047ab9 */ /* 0x000fe20000000a00 */
[----:B------:R-:W-:Y:S01]  /*0a00*/  IMAD.MOV.U32 R4, RZ, RZ, -0x1 ;  /* 0xffffffffff047424 */ /* 0x000fe200078e00ff */
[----:B------:R-:W-:Y:S01]  /*0a10*/  ISETP.GE.U32.AND P0, PT, R8, UR4, PT ;  /* 0x0000000408007c0c */ /* 0x000fe2000bf06070 */
[----:B------:R-:W-:Y:S01]  /*0a20*/  UMOV UR10, 0xffffffff ;  /* 0xffffffff000a7882 */ /* 0x000fe20000000000 */
[----:B------:R1:W-:Y:S01]  /*0a30*/  STL [R1+0x468], R5 ;  /* 0x0004680501007387 */ /* 0x0003e20000100800 */
[----:B------:R-:W-:Y:S02]  /*0a40*/  PRMT R0, RZ, 0x7610, R0 ;  /* 0x00007610ff007816 */ /* 0x000fe40000000000 */
[----:B------:R-:W-:Y:S01]  /*0a50*/  ISETP.GE.U32.AND.EX P0, PT, R16, UR5, PT, P0 ;  /* 0x0000000510007c0c */ /* 0x000fe2000bf06100 */
[----:B------:R1:W-:-:S12]  /*0a60*/  STL [R1+0x464], R4 ;  /* 0x0004640401007387 */ /* 0x0003d80000100800 */
[----:B-1----:R-:W-:Y:S05]  /*0a70*/  @P0 BRA `(.L_x_8) ;  /* 0x00000004003c0947 */ /* 0x002fea0003800000 */
[----:B------:R-:W-:Y:S01]  /*0a80*/  ULDC.64 UR14, c[0x0][0x628] ;  /* 0x00018a00000e7ab9 */ /* 0x000fe20000000a00 */
[----:B------:R-:W1:Y:S01]  /*0a90*/  LDC.64 R6, c[0x0][0x620] ;  /* 0x00018800ff067b82 */ /* 0x000e620000000a00 */
[----:B------:R-:W-:Y:S01]  /*0aa0*/  ISETP.NE.U32.AND P0, PT, RZ, UR14, PT ;  /* 0x0000000eff007c0c */ /* 0x000fe2000bf05070 */
[----:B------:R-:W-:Y:S01]  /*0ab0*/  ULDC UR11, c[0x0][0x630] ;  /* 0x00018c00000b7ab9 */ /* 0x000fe20000000800 */
[----:B------:R-:W-:Y:S02]  /*0ac0*/  R2UR UR4, R8 ;  /* 0x00000000080472ca */ /* 0x000fe400000e0000 */
[----:B------:R-:W-:Y:S02]  /*0ad0*/  ISETP.NE.AND.EX P0, PT, RZ, UR15, PT, P0 ;  /* 0x0000000fff007c0c */ /* 0x000fe4000bf05300 */
[----:B------:R-:W-:-:S11]  /*0ae0*/  R2UR UR5, R16 ;  /* 0x00000000100572ca */ /* 0x000fd600000e0000 */
[----:B------:R-:W-:Y:S05]  /*0af0*/  @!P0 BRA `(.L_x_9) ;  /* 0x0000000000308947 */ /* 0x000fea0003800000 */
[----:B------:R-:W-:Y:S01]  /*0b00*/  R2UR UR4, R8 ;  /* 0x00000000080472ca */ /* 0x000fe200000e0000 */
[----:B------:R-:W-:Y:S01]  /*0b10*/  ULDC UR8, c[0x0][0x634] ;  /* 0x00018d0000087ab9 */ /* 0x000fe20000000800 */
[----:B------:R-:W-:-:S11]  /*0b20*/  R2UR UR10, R16 ;  /* 0x00000000100a72ca */ /* 0x000fd600000e0000 */
[----:B------:R-:W-:-:S04]  /*0b30*/  UIADD3 UR8, UP0, UR4, UR8, URZ ;  /* 0x0000000804087290 */ /* 0x000fc8000ff1e03f */
[----:B------:R-:W-:-:S04]  /*0b40*/  UIADD3.X UR10, URZ, UR10, URZ, UP0, !UPT ;  /* 0x0000000a3f0a7290 */ /* 0x000fc800087fe43f */
[----:B------:R-:W-:-:S04]  /*0b50*/  UIMAD.WIDE.U32 UR4, UR10, UR14, URZ ;  /* 0x0000000e0a0472a5 */ /* 0x000fc8000f8e003f */
[----:B------:R-:W-:Y:S02]  /*0b60*/  UIMAD.WIDE.U32 UR6, UP0, UR8, UR15, UR4 ;  /* 0x0000000f080672a5 */ /* 0x000fe4000f800004 */
[----:B------:R-:W-:Y:S02]  /*0b70*/  UIMAD.WIDE.U32 UR4, UR8, UR14, URZ ;  /* 0x0000000e080472a5 */ /* 0x000fe4000f8e003f */
[----:B------:R-:W-:Y:S02]  /*0b80*/  UIADD3.X UR9, URZ, URZ, URZ, UP0, !UPT ;  /* 0x0000003f3f097290 */ /* 0x000fe400087fe43f */
[----:B------:R-:W-:Y:S01]  /*0b90*/  UIADD3 URZ, UP0, UR5, UR6, URZ ;  /* 0x00000006053f7290 */ /* 0x000fe2000ff1e03f */
[----:B------:R-:W-:-:S03]  /*0ba0*/  UMOV UR8, UR7 ;  /* 0x0000000700087c82 */ /* 0x000fc60008000000 */
[----:B------:R-:W-:-:S12]  /*0bb0*/  UIMAD.WIDE.U32.X UR4, UR10, UR15, UR8, UP0 ;  /* 0x0000000f0a0472a5 */ /* 0x000fd800080e0408 */
.L_x_9:
[----:B------:R-:W-:Y:S01]  /*0bc0*/  USHF.R.U64 UR10, UR4, UR11, UR5 ;  /* 0x0000000b040a7299 */ /* 0x000fe20008001205 */
[----:B------:R-:W2:Y:S01]  /*0bd0*/  LDC.64 R20, c[0x0][0x640] ;  /* 0x00019000ff147b82 */ /* 0x000ea20000000a00 */
[----:B------:R-:W-:Y:S01]  /*0be0*/  USHF.R.U32.HI UR4, URZ, UR11, UR5 ;  /* 0x0000000b3f047299 */ /* 0x000fe20008011605 */
[----:B------:R-:W-:Y:S02]  /*0bf0*/  IMAD.MOV.U32 R4, RZ, RZ, R8 ;  /* 0x000000ffff047224 */ /* 0x000fe400078e0008 */
[----:B------:R-:W-:Y:S01]  /*0c00*/  IMAD R12, R13, R12, R2 ;  /* 0x0000000c0d0c7224 */ /* 0x000fe200078e0202 */
[----:B------:R-:W-:Y:S01]  /*0c10*/  IADD3 R3, P0, RZ, -UR10, RZ ;  /* 0x8000000aff037c10 */ /* 0x000fe2000ff1e0ff */
[----:B------:R-:W-:Y:S02]  /*0c20*/  IMAD.MOV.U32 R13, RZ, RZ, 0x1 ;  /* 0x00000001ff0d7424 */ /* 0x000fe400078e00ff */
[----:B------:R-:W3:Y:S02]  /*0c30*/  LDC R10, c[0x0][0x618] ;  /* 0x00018600ff0a7b82 */ /* 0x000ee40000000800 */
[----:B------:R-:W-:-:S04]  /*0c40*/  IMAD.X R5, RZ, RZ, ~UR4, P0 ;  /* 0x80000004ff057e24 */ /* 0x000fc800080e06ff */
[-C--:B-1----:R-:W-:Y:S02]  /*0c50*/  IMAD R0, R5, R6.reuse, RZ ;  /* 0x0000000605007224 */ /* 0x082fe400078e02ff */
[----:B------:R-:W1:Y:S01]  /*0c60*/  LDC R14, c[0x0][0x608] ;  /* 0x00018200ff0e7b82 */ /* 0x000e620000000800 */
[----:B------:R-:W-:Y:S02]  /*0c70*/  IMAD.MOV.U32 R5, RZ, RZ, R16 ;  /* 0x000000ffff057224 */ /* 0x000fe400078e0010 */
[----:B------:R-:W-:-:S05]  /*0c80*/  IMAD.WIDE.U32 R4, R3, R6, R4 ;  /* 0x0000000603047225 */ /* 0x000fca00078e0004 */
[----:B------:R-:W4:Y:S01]  /*0c90*/  LDC R18, c[0x0][0x658] ;  /* 0x00019600ff127b82 */ /* 0x000f220000000800 */
[----:B------:R-:W-:Y:S01]  /*0ca0*/  IMAD R3, R3, R7, R0 ;  /* 0x0000000703037224 */ /* 0x000fe200078e0200 */
[----:B--2---:R-:W-:-:S03]  /*0cb0*/  ISETP.NE.U32.AND P0, PT, R20, RZ, PT ;  /* 0x000000ff1400720c */ /* 0x004fc60003f05070 */
[----:B------:R-:W-:Y:S01]  /*0cc0*/  IMAD.IADD R3, R5, 0x1, R3 ;  /* 0x0000000105037824 */ /* 0x000fe200078e0203 */
[----:B------:R-:W-:Y:S01]  /*0cd0*/  ISETP.NE.AND.EX P0, PT, R21, RZ, PT, P0 ;  /* 0x000000ff1500720c */ /* 0x000fe20003f05300 */
[----:B------:R-:W-:Y:S01]  /*0ce0*/  IMAD.MOV.U32 R5, RZ, RZ, -0x1 ;  /* 0xffffffffff057424 */ /* 0x000fe200078e00ff */
[----:B0-----:R-:W0:Y:S02]  /*0cf0*/  LDC R16, c[0x0][0x600] ;  /* 0x00018000ff107b82 */ /* 0x001e240000000800 */
[-CC-:B---3--:R-:W-:Y:S02]  /*0d00*/  SHF.R.U64 R8, R4, R10.reuse, R3.reuse ;  /* 0x0000000a04087219 */ /* 0x188fe40000001203 */
[----:B------:R-:W-:-:S04]  /*0d10*/  SHF.R.U32.HI R3, RZ, R10, R3 ;  /* 0x0000000aff037219 */ /* 0x000fc80000011603 */
[----:B------:R-:W2:Y:S01]  /*0d20*/  LDC R15, c[0x0][0x648] ;  /* 0x00019200ff0f7b82 */ /* 0x000ea20000000800 */
[-CC-:B-1----:R-:W-:Y:S02]  /*0d30*/  SHF.R.U64 R23, R8, R14.reuse, R3.reuse ;  /* 0x0000000e08177219 */ /* 0x182fe40000001203 */
[----:B------:R-:W-:-:S05]  /*0d40*/  SHF.R.U32.HI R3, RZ, R14, R3 ;  /* 0x0000000eff037219 */ /* 0x000fca0000011603 */
[----:B------:R-:W1:Y:S01]  /*0d50*/  LDC R17, c[0x0][0x638] ;  /* 0x00018e00ff117b82 */ /* 0x000e620000000800 */
[-CC-:B----4-:R-:W-:Y:S02]  /*0d60*/  SHF.R.U64 R10, R23, R18.reuse, R3.reuse ;  /* 0x00000012170a7219 */ /* 0x190fe40000001203 */
[-C--:B------:R-:W-:Y:S02]  /*0d70*/  SHF.L.U32 R0, R5, R18.reuse, RZ ;  /* 0x0000001205007219 */ /* 0x080fe400000006ff */
[----:B------:R-:W-:Y:S01]  /*0d80*/  SHF.R.U32.HI R3, RZ, R18, R3 ;  /* 0x00000012ff037219 */ /* 0x000fe20000011603 */
[----:B------:R-:W-:Y:S01]  /*0d90*/  IMAD.MOV.U32 R2, RZ, RZ, R10 ;  /* 0x000000ffff027224 */ /* 0x000fe200078e000a */
[----:B------:R-:W-:Y:S01]  /*0da0*/  LOP3.LUT R0, RZ, R0, RZ, 0x33, !PT ;  /* 0x00000000ff007212 */ /* 0x000fe200078e33ff */
[----:B------:R-:W3:Y:S01]  /*0db0*/  LDC R19, c[0x0][0x610] ;  /* 0x00018400ff137b82 */ /* 0x000ee20000000800 */
[----:B------:R-:W-:Y:S05]  /*0dc0*/  @!P0 BRA `(.L_x_10) ;  /* 0x0000000000288947 */ /* 0x000fea0003800000 */
[----:B------:R-:W4:Y:S02]  /*0dd0*/  LDC R7, c[0x0][0x64c] ;  /* 0x00019300ff077b82 */ /* 0x000f240000000800 */
[----:B----4-:R-:W-:-:S05]  /*0de0*/  IADD3 R7, P0, R10, R7, RZ ;  /* 0x000000070a077210 */ /* 0x010fca0007f1e0ff */
[----:B------:R-:W-:-:S04]  /*0df0*/  IMAD.X R9, RZ, RZ, R3, P0 ;  /* 0x000000ffff097224 */ /* 0x000fc800000e0603 */
[----:B------:R-:W-:-:S04]  /*0e00*/  IMAD.WIDE.U32 R2, R9, R20, RZ ;  /* 0x0000001409027225 */ /* 0x000fc800078e00ff */
[----:B------:R-:W-:-:S04]  /*0e10*/  IMAD.WIDE.U32 R4, P0, R7, R21, R2 ;  /* 0x0000001507047225 */ /* 0x000fc80007800002 */
[----:B------:R-:W-:-:S04]  /*0e20*/  IMAD.WIDE.U32 R2, R7, R20, RZ ;  /* 0x0000001407027225 */ /* 0x000fc800078e00ff */
[----:B------:R-:W-:Y:S01]  /*0e30*/  IMAD.X R7, RZ, RZ, RZ, P0 ;  /* 0x000000ffff077224 */ /* 0x000fe200000e06ff */
[----:B------:R-:W-:Y:S01]  /*0e40*/  IADD3 RZ, P0, R3, R4, RZ ;  /* 0x0000000403ff7210 */ /* 0x000fe20007f1e0ff */
[----:B------:R-:W-:-:S04]  /*0e50*/  IMAD.MOV.U32 R6, RZ, RZ, R5 ;  /* 0x000000ffff067224 */ /* 0x000fc800078e0005 */
[----:B------:R-:W-:-:S08]  /*0e60*/  IMAD.WIDE.U32.X R2, R9, R21, R6, P0 ;  /* 0x0000001509027225 */ /* 0x000fd000000e0406 */
.L_x_10:
[----:B--2---:R-:W-:Y:S01]  /*0e70*/  SHF.R.U64 R4, R2, R15, R3 ;  /* 0x0000000f02047219 */ /* 0x004fe20000001203 */
[----:B0-----:R-:W-:Y:S01]  /*0e80*/  VIADD R5, R16, 0xffffffff ;  /* 0xffffffff10057836 */ /* 0x001fe20000000000 */
[----:B------:R-:W-:Y:S02]  /*0e90*/  SHF.L.U32 R2, R13, R18, RZ ;  /* 0x000000120d027219 */ /* 0x000fe400000006ff */
[----:B------:R-:W-:Y:S01]  /*0ea0*/  LOP3.LUT R3, R23, R0, RZ, 0xc0, !PT ;  /* 0x0000000017037212 */ /* 0x000fe200078ec0ff */
[----:B------:R-:W-:Y:S01]  /*0eb0*/  IMAD.MOV R6, RZ, RZ, -R4 ;  /* 0x000000ffff067224 */ /* 0x000fe200078e0a04 */
[----:B------:R-:W-:Y:S02]  /*0ec0*/  SEL R0, R11, R12, !P4 ;  /* 0x0000000c0b007207 */ /* 0x000fe40006000000 */
[----:B------:R-:W-:Y:S01]  /*0ed0*/  LOP3.LUT R5, R8, R5, RZ, 0xc0, !PT ;  /* 0x0000000508057212 */ /* 0x000fe200078ec0ff */
[----:B------:R-:W-:Y:S02]  /*0ee0*/  IMAD R7, R2, R4, R3 ;  /* 0x0000000402077224 */ /* 0x000fe400078e0203 */
[----:B-1----:R-:W-:-:S02]  /*0ef0*/  IMAD R3, R6, R17, R10 ;  /* 0x0000001106037224 */ /* 0x002fc400078e020a */
[----:B---3--:R-:W-:Y:S02]  /*0f00*/  IMAD R2, R7, R19, R0 ;  /* 0x0000001307027224 */ /* 0x008fe400078e0200 */
[----:B------:R-:W-:Y:S02]  /*0f10*/  IMAD R3, R3, R16, R5 ;  /* 0x0000001003037224 */ /* 0x000fe400078e0205 */
[----:B------:R-:W-:-:S03]  /*0f20*/  IMAD.MOV.U32 R0, RZ, RZ, 0x1 ;  /* 0x00000001ff007424 */ /* 0x000fc600078e00ff */
[----:B------:R-:W-:Y:S02]  /*0f30*/  SEL R4, R3, R2, !P4 ;  /* 0x0000000203047207 */ /* 0x000fe40006000000 */
[----:B------:R-:W-:-:S03]  /*0f40*/  SEL R2, R2, R3, !P4 ;  /* 0x0000000302027207 */ /* 0x000fc60006000000 */
[----:B------:R1:W-:Y:S04]  /*0f50*/  STL [R1+0x464], R4 ;  /* 0x0004640401007387 */ /* 0x0003e80000100800 */
[----:B------:R1:W-:Y:S02]  /*0f60*/  STL [R1+0x468], R2 ;  /* 0x0004680201007387 */ /* 0x0003e40000100800 */
.L_x_8:
[----:B------:R-:W-:-:S08]  /*0f70*/  NOP ;  /* 0x0000000000007918 */ /* 0x000fd00000000000 */
[----:B------:R-:W2:Y:S02]  /*0f80*/  USETMAXREG.TRY_ALLOC.CTAPOOL UP0, 0xf0 ;  /* 0x000000f0000079c8 */ /* 0x000ea40008000600 */
[----:B--2---:R-:W-:-:S13]  /*0f90*/  PLOP3.LUT P0, PT, PT, PT, UP0, 0x80, 0x0 ;  /* 0x000000000000781c */ /* 0x004fda0003f0f008 */
[----:B------:R-:W-:Y:S05]  /*0fa0*/  @!P0 BRA `(.L_x_8) ;  /* 0xfffffffc00f08947 */ /* 0x000fea000383ffff */
[----:B------:R-:W-:Y:S01]  /*0fb0*/  ULDC.64 UR4, c[0x0][0x598] ;  /* 0x0001660000047ab9 */ /* 0x000fe20000000a00 */
[----:B------:R-:W-:Y:S01]  /*0fc0*/  ULDC.64 UR14, c[0x0][0x208] ;  /* 0x00008200000e7ab9 */ /* 0x000fe20000000a00 */
[----:B------:R-:W-:-:S04]  /*0fd0*/  ISETP.NE.U32.AND P0, PT, RZ, UR4, PT ;  /* 0x00000004ff007c0c */ /* 0x000fc8000bf05070 */
[----:B------:R-:W-:-:S13]  /*0fe0*/  ISETP.NE.AND.EX P0, PT, RZ, UR5, PT, P0 ;  /* 0x00000005ff007c0c */ /* 0x000fda000bf05300 */
[----:B------:R-:W-:Y:S05]  /*0ff0*/  @!P0 BRA `(.L_x_11) ;  /* 0x0000000000208947 */ /* 0x000fea0003800000 */
[----:B-1----:R-:W1:Y:S02]  /*1000*/  LDC.64 R2, c[0x0][0x598] ;  /* 0x00016600ff027b82 */ /* 0x002e640000000a00 */
[----:B-1----:R-:W2:Y:S02]  /*1010*/  LDG.E.64 R2, desc[UR14][R2.64] ;  /* 0x0000000e02027981 */ /* 0x002ea4000c1e1b00 */
[----:B--2---:R-:W-:-:S04]  /*1020*/  ISETP.NE.U32.AND P0, PT, R2, RZ, PT ;  /* 0x000000ff0200720c */ /* 0x004fc80003f05070 */
[----:B------:R-:W-:-:S13]  /*1030*/  ISETP.NE.AND.EX P0, PT, R3, RZ, PT, P0 ;  /* 0x000000ff0300720c */ /* 0x000fda0003f05300 */
[----:B------:R-:W-:Y:S05]  /*1040*/  @!P0 BRA `(.L_x_11) ;  /* 0x00000000000c8947 */ /* 0x000fea0003800000 */
[----:B------:R-:W2:Y:S02]  /*1050*/  LD.E R2, desc[UR14][R2.64] ;  /* 0x0000000e02027980 */ /* 0x000ea4000c101900 */
[----:B--2---:R-:W-:Y:S01]  /*1060*/  R2UR UR20, R2 ;  /* 0x00000000021472ca */ /* 0x004fe200000e0000 */
[----:B------:R-:W-:-:S14]  /*1070*/  BRA `(.L_x_12) ;  /* 0x0000000000247947 */ /* 0x000fdc0003800000 */
.L_x_11:
[----:B------:R-:W-:Y:S02]  /*1080*/  ULDC.64 UR4, c[0x0][0x588] ;  /* 0x0001620000047ab9 */ /* 0x000fe40000000a00 */
[----:B------:R-:W-:-:S04]  /*1090*/  ISETP.NE.U32.AND P0, PT, RZ, UR4, PT ;  /* 0x00000004ff007c0c */ /* 0x000fc8000bf05070 */
[----:B------:R-:W-:-:S13]  /*10a0*/  ISETP.NE.AND.EX P0, PT, RZ, UR5, PT, P0 ;  /* 0x00000005ff007c0c */ /* 0x000fda000bf05300 */
[----:B------:R-:W-:Y:S05]  /*10b0*/  @!P0 BRA `(.L_x_13) ;  /* 0x0000000000108947 */ /* 0x000fea0003800000 */
[----:B-1----:R-:W1:Y:S02]  /*10c0*/  LDC.64 R2, c[0x0][0x588] ;  /* 0x00016200ff027b82 */ /* 0x002e640000000a00 */
[----:B-1----:R-:W2:Y:S02]  /*10d0*/  LDG.E R2, desc[UR14][R2.64] ;  /* 0x0000000e02027981 */ /* 0x002ea4000c1e1900 */
[----:B--2---:R-:W-:Y:S01]  /*10e0*/  R2UR UR20, R2 ;  /* 0x00000000021472ca */ /* 0x004fe200000e0000 */
[----:B------:R-:W-:-:S14]  /*10f0*/  BRA `(.L_x_12) ;  /* 0x0000000000047947 */ /* 0x000fdc0003800000 */
.L_x_13:
[----:B------:R-:W-:-:S05]  /*1100*/  ULDC UR20, c[0x0][0x580] ;  /* 0x0001600000147ab9 */ /* 0x000fca0000000800 */
.L_x_12:
[----:B------:R-:W-:Y:S02]  /*1110*/  ULDC.64 UR4, c[0x0][0x5a0] ;  /* 0x0001680000047ab9 */ /* 0x000fe40000000a00 */
        /* <DEDUP_REMOVED lines=11> */
.L_x_14:
        /* <DEDUP_REMOVED lines=8> */
.L_x_16:
[----:B------:R-:W-:-:S05]  /*1250*/  ULDC UR21, c[0x0][0x584] ;  /* 0x0001610000157ab9 */ /* 0x000fca0000000800 */
.L_x_15:
[----:B------:R-:W-:-:S13]  /*1260*/  LOP3.LUT P0, RZ, R0, 0xff, RZ, 0xc0, !PT ;  /* 0x000000ff00ff7812 */ /* 0x000fda000780c0ff */
[----:B------:R-:W-:Y:S05]  /*1270*/  @!P0 EXIT ;  /* 0x000000000000894d */ /* 0x000fea0003800000 */
[----:B------:R-:W-:Y:S01]  /*1280*/  ULDC UR4, c[0x0][0x28c] ;  /* 0x0000a30000047ab9 */ /* 0x000fe20000000800 */
[----:B------:R-:W-:Y:S02]  /*1290*/  ULOP3.LUT UR22, UR13, 0x1, URZ, 0xfc, !UPT ;  /* 0x000000010d167892 */ /* 0x000fe4000f8efc3f */
[----:B------:R-:W-:-:S04]  /*12a0*/  UIADD3 UR4, UR4, 0x3f, URZ ;  /* 0x0000003f04047890 */ /* 0x000fc8000fffe03f */
[----:B------:R-:W-:-:S04]  /*12b0*/  USHF.R.S32.HI UR5, URZ, 0x1f, UR4 ;  /* 0x0000001f3f057899 */ /* 0x000fc80008011404 */
[----:B------:R-:W-:-:S03]  /*12c0*/  ULEA.HI UR5, UR5, UR4, URZ, 0x6 ;  /* 0x0000000405057291 */ /* 0x000fc6000f8f303f */
[----:B------:R-:W-:Y:S01]  /*12d0*/  UMOV UR4, URZ ;  /* 0x0000003f00047c82 */ /* 0x000fe20008000000 */
[----:B------:R-:W-:-:S03]  /*12e0*/  USHF.R.S32.HI UR9, URZ, 0x6, UR5 ;  /* 0x000000063f097899 */ /* 0x000fc60008011405 */
[----:B------:R-:W-:-:S09]  /*12f0*/  UMOV UR5, URZ ;  /* 0x0000003f00057c82 */ /* 0x000fd20008000000 */
.L_x_553:
[----:B------:R-:W-:Y:S01]  /*1300*/  STL [R1+0x450], RZ ;  /* 0x000450ff01007387 */ /* 0x000fe20000100800 */
[----:B--2---:R-:W2:Y:S01]  /*1310*/  S2UR UR18, SR_CgaCtaId ;  /* 0x00000000001279c3 */ /* 0x004ea20000008800 */
[----:B------:R-:W-:Y:S01]  /*1320*/  UMOV UR17, 0x400 ;  /* 0x0000040000117882 */ /* 0x000fe20000000000 */
[----:B------:R-:W-:Y:S01]  /*1330*/  UMOV UR6, URZ ;  /* 0x0000003f00067c82 */ /* 0x000fe20008000000 */
[----:B------:R-:W-:Y:S01]  /*1340*/  STL [R1+0x44c], RZ ;  /* 0x00044cff01007387 */ /* 0x000fe20000100800 */
[----:B------:R-:W-:Y:S01]  /*1350*/  UMOV UR7, URZ ;  /* 0x0000003f00077c82 */ /* 0x000fe20008000000 */
[----:B------:R-:W-:Y:S01]  /*1360*/  UMOV UR8, URZ ;  /* 0x0000003f00087c82 */ /* 0x000fe20008000000 */
[----:B------:R-:W-:Y:S01]  /*1370*/  UMOV UR23, UR5 ;  /* 0x0000000500177c82 */ /* 0x000fe20008000000 */
[----:B------:R-:W-:Y:S01]  /*1380*/  STL [R1+0x448], RZ ;  /* 0x000448ff01007387 */ /* 0x000fe20000100800 */
[----:B-1-3--:R-:W1:Y:S01]  /*1390*/  LDC R2, c[0x0][0x28c] ;  /* 0x0000a300ff027b82 */ /* 0x00ae620000000800 */
[----:B------:R-:W-:-:S02]  /*13a0*/  CS2R R236, SRZ ;  /* 0x0000000000ec7805 */ /* 0x000fc4000001ff00 */
[----:B------:R-:W-:Y:S01]  /*13b0*/  CS2R R234, SRZ ;  /* 0x0000000000ea7805 */ /* 0x000fe2000001ff00 */
[----:B------:R-:W-:Y:S01]  /*13c0*/  STL [R1+0x444], RZ ;  /* 0x000444ff01007387 */ /* 0x000fe20000100800 */
[----:B------:R-:W-:Y:S02]  /*13d0*/  CS2R R232, SRZ ;  /* 0x0000000000e87805 */ /* 0x000fe4000001ff00 */
[----:B------:R-:W-:Y:S02]  /*13e0*/  CS2R R230, SRZ ;  /* 0x0000000000e67805 */ /* 0x000fe4000001ff00 */
[----:B------:R-:W-:Y:S01]  /*13f0*/  CS2R R228, SRZ ;  /* 0x0000000000e47805 */ /* 0x000fe2000001ff00 */
[----:B------:R-:W-:Y:S01]  /*1400*/  STL [R1+0x440], RZ ;  /* 0x000440ff01007387 */ /* 0x000fe20000100800 */
[----:B------:R-:W-:Y:S02]  /*1410*/  CS2R R226, SRZ ;  /* 0x0000000000e27805 */ /* 0x000fe4000001ff00 */
        /* <DEDUP_REMOVED lines=15> */
[----:B-1----:R-:W-:Y:S02]  /*1510*/  ISETP.GE.AND P0, PT, R2, 0x1, PT ;  /* 0x000000010200780c */ /* 0x002fe40003f06270 */
        /* <DEDUP_REMOVED lines=39> */
[----:B0-----:R-:W-:Y:S02]  /*1790*/  CS2R R16, SRZ ;  /* 0x0000000000107805 */ /* 0x001fe4000001ff00 */
[----:B------:R-:W-:-:S02]  /*17a0*/  CS2R R14, SRZ ;  /* 0x00000000000e7805 */ /* 0x000fc4000001ff00 */
[----:B------:R-:W-:Y:S01]  /*17b0*/  CS2R R12, SRZ ;  /* 0x00000000000c7805 */ /* 0x000fe2000001ff00 */
[----:B------:R-:W-:Y:S01]  /*17c0*/  STL [R1+0x404], RZ ;  /* 0x000404ff01007387 */ /* 0x000fe20000100800 */
[----:B------:R-:W-:Y:S02]  /*17d0*/  CS2R R10, SRZ ;  /* 0x00000000000a7805 */ /* 0x000fe4000001ff00 */
[----:B------:R-:W-:Y:S02]  /*17e0*/  CS2R R8, SRZ ;  /* 0x0000000000087805 */ /* 0x000fe4000001ff00 */
[----:B------:R-:W-:Y:S01]  /*17f0*/  CS2R R6, SRZ ;  /* 0x0000000000067805 */ /* 0x000fe2000001ff00 */
[----:B------:R-:W-:Y:S01]  /*1800*/  STL [R1+0x400], RZ ;  /* 0x000400ff01007387 */ /* 0x000fe20000100800 */
[----:B------:R-:W-:Y:S01]  /*1810*/  CS2R R4, SRZ ;  /* 0x0000000000047805 */ /* 0x000fe2000001ff00 */
[----:B------:R-:W-:Y:S01]  /*1820*/  IMAD.MOV.U32 R3, RZ, RZ, RZ ;  /* 0x000000ffff037224 */ /* 0x000fe200078e00ff */
[----:B------:R-:W-:Y:S01]  /*1830*/  CS2R R24, SRZ ;  /* 0x0000000000187805 */ /* 0x000fe2000001ff00 */
[----:B------:R-:W-:Y:S01]  /*1840*/  STL [R1+0x3fc], RZ ;  /* 0x0003fcff01007387 */ /* 0x000fe20000100800 */
[----:B------:R-:W-:-:S02]  /*1850*/  CS2R R26, SRZ ;  /* 0x00000000001a7805 */ /* 0x000fc4000001ff00 */
[----:B------:R-:W-:Y:S02]  /*1860*/  CS2R R28, SRZ ;  /* 0x00000000001c7805 */ /* 0x000fe4000001ff00 */
[----:B------:R-:W-:Y:S01]  /*1870*/  CS2R R30, SRZ ;  /* 0x00000000001e7805 */ /* 0x000fe2000001ff00 */
[----:B------:R-:W-:Y:S01]  /*1880*/  STL [R1+0x3f8], RZ ;  /* 0x0003f8ff01007387 */ /* 0x000fe20000100800 */
[----:B------:R-:W-:Y:S02]  /*1890*/  CS2R R32, SRZ ;  /* 0x0000000000207805 */ /* 0x000fe4000001ff00 */
[----:B------:R-:W-:Y:S02]  /*18a0*/  CS2R R34, SRZ ;  /* 0x0000000000227805 */ /* 0x000fe4000001ff00 */
        /* <DEDUP_REMOVED lines=77> */
[----:B------:R-:W-:Y:S04]  /*1d80*/  STL [R1+0x3a8], RZ ;  /* 0x0003a8ff01007387 */ /* 0x000fe80000100800 */
        /* <DEDUP_REMOVED lines=106> */
[----:B------:R-:W-:Y:S04]  /*2430*/  STL [R1], RZ ;  /* 0x000000ff01007387 */ /* 0x000fe80000100800 */
        /* <DEDUP_REMOVED lines=39> */
[----:B------:R-:W-:Y:S01]  /*26b0*/  STL [R1+0xa0], RZ ;  /* 0x0000a0ff01007387 */ /* 0x000fe20000100800 */
[----:B------:R-:W0:Y:S03]  /*26c0*/  S2R R0, SR_TID.X ;  /* 0x0000000000007919 */ /* 0x000e260000002100 */
        /* <DEDUP_REMOVED lines=8> */
[----:B0-----:R-:W-:-:S03]  /*2750*/  LOP3.LUT R0, R0, 0x80, RZ, 0xc0, !PT ;  /* 0x0000008000007812 */ /* 0x001fc600078ec0ff */
[----:B------:R-:W-:Y:S01]  /*2760*/  STL [R1+0xc4], RZ ;  /* 0x0000c4ff01007387 */ /* 0x000fe20000100800 */
[----:B------:R-:W-:-:S03]  /*2770*/  SHF.R.U32.HI R0, RZ, 0x7, R0 ;  /* 0x00000007ff007819 */ /* 0x000fc60000011600 */
        /* <DEDUP_REMOVED lines=33> */
[----:B------:R-:W0:Y:S04]  /*2990*/  SHFL.IDX PT, R0, R0, RZ, 0x1f ;  /* 0x00001fff00007589 */ /* 0x000e2800000e0000 */
[----:B------:R1:W-:Y:S04]  /*29a0*/  STL [R1+0x14c], RZ ;  /* 0x00014cff01007387 */ /* 0x0003e80000100800 */
[----:B------:R1:W-:Y:S04]  /*29b0*/  STL [R1+0x150], RZ ;  /* 0x000150ff01007387 */ /* 0x0003e80000100800 */
[----:B------:R1:W-:Y:S04]  /*29c0*/  STL [R1+0x154], RZ ;  /* 0x000154ff01007387 */ /* 0x0003e80000100800 */
[----:B------:R1:W-:Y:S04]  /*29d0*/  STL [R1+0x158], RZ ;  /* 0x000158ff01007387 */ /* 0x0003e80000100800 */
[----:B------:R1:W-:Y:S04]  /*29e0*/  STL [R1+0x15c], RZ ;  /* 0x00015cff01007387 */ /* 0x0003e80000100800 */
[----:B------:R1:W-:Y:S01]  /*29f0*/  STL [R1+0x160], RZ ;  /* 0x000160ff01007387 */ /* 0x0003e20000100800 */
[----:B0-----:R-:W-:Y:S01]  /*2a00*/  R2UR UR12, R0 ;  /* 0x00000000000c72ca */ /* 0x001fe200000e0000 */
[----:B------:R-:W-:-:S02]  /*2a10*/  IMAD.U32 R0, RZ, RZ, UR4 ;  /* 0x00000004ff007e24 */ /* 0x000fc4000f8e00ff */
[----:B------:R1:W-:Y:S04]  /*2a20*/  STL [R1+0x164], RZ ;  /* 0x000164ff01007387 */ /* 0x0003e80000100800 */
[----:B------:R1:W-:Y:S04]  /*2a30*/  STL [R1+0x168], RZ ;  /* 0x000168ff01007387 */ /* 0x0003e80000100800 */
[----:B------:R1:W-:Y:S02]  /*2a40*/  STL [R1+0x16c], RZ ;  /* 0x00016cff01007387 */ /* 0x0003e40000100800 */
[----:B------:R-:W-:-:S02]  /*2a50*/  ULEA.HI UR11, UR12, UR12, URZ, 0x1 ;  /* 0x0000000c0c0b7291 */ /* 0x000fc4000f8f083f */
[----:B------:R1:W-:Y:S02]  /*2a60*/  STL [R1+0x170], RZ ;  /* 0x000170ff01007387 */ /* 0x0003e40000100800 */
[----:B------:R-:W-:Y:S02]  /*2a70*/  ULOP3.LUT UR16, UR11, 0xffffe, URZ, 0xc0, !UPT ;  /* 0x000ffffe0b107892 */ /* 0x000fe4000f8ec03f */
[----:B------:R1:W-:Y:S01]  /*2a80*/  STL [R1+0x174], RZ ;  /* 0x000174ff01007387 */ /* 0x0003e20000100800 */
[----:B--2---:R-:W-:Y:S02]  /*2a90*/  ULEA UR11, UR18, UR17, 0x18 ;  /* 0x00000011120b7291 */ /* 0x004fe4000f8ec03f */
[----:B------:R-:W-:Y:S01]  /*2aa0*/  UIADD3 UR16, UR12, -UR16, URZ ;  /* 0x800000100c107290 */ /* 0x000fe2000fffe03f */
[----:B------:R1:W-:Y:S03]  /*2ab0*/  STL [R1+0x178], RZ ;  /* 0x000178ff01007387 */ /* 0x0003e60000100800 */
[----:B------:R-:W-:Y:S01]  /*2ac0*/  ULEA UR16, UR16, UR11, 0xc ;  /* 0x0000000b10107291 */ /* 0x000fe2000f8e603f */
[----:B------:R1:W-:Y:S03]  /*2ad0*/  STL [R1+0x17c], RZ ;  /* 0x00017cff01007387 */ /* 0x0003e60000100800 */
[----:B------:R-:W-:Y:S01]  /*2ae0*/  UIADD3 UR16, UR16, 0x100, URZ ;  /* 0x0000010010107890 */ /* 0x000fe2000fffe03f */
[----:B------:R1:W-:Y:S03]  /*2af0*/  STL [R1+0x180], RZ ;  /* 0x000180ff01007387 */ /* 0x0003e60000100800 */
[----:B------:R-:W-:Y:S01]  /*2b00*/  USHF.R.U32.HI UR12, URZ, 0x4, UR16 ;  /* 0x000000043f0c7899 */ /* 0x000fe20008011610 */
[----:B------:R1:W-:Y:S03]  /*2b10*/  STL [R1+0x184], RZ ;  /* 0x000184ff01007387 */ /* 0x0003e60000100800 */
[----:B------:R-:W-:Y:S01]  /*2b20*/  ULOP3.LUT UR12, UR12, 0x3fff, URZ, 0xc0, !UPT ;  /* 0x00003fff0c0c7892 */ /* 0x000fe2000f8ec03f */
[----:B------:R1:W-:Y:S04]  /*2b30*/  STL [R1+0x188], RZ ;  /* 0x000188ff01007387 */ /* 0x0003e80000100800 */
        /* <DEDUP_REMOVED lines=28> */
[----:B------:R1:W-:Y:S01]  /*2d00*/  STL [R1+0x1fc], RZ ;  /* 0x0001fcff01007387 */ /* 0x0003e20000100800 */
[----:B------:R-:W-:Y:S05]  /*2d10*/  @!P0 BRA `(.L_x_17) ;  /* 0x0000004000c08947 */ /* 0x000fea0003800000 */
[----:B------:R-:W-:-:S06]  /*2d20*/  UISETP.NE.AND UP0, UPT, UR22, 0x3, UPT ;  /* 0x000000031600788c */ /* 0x000fcc000bf05270 */
[----:B------:R-:W-:-:S13]  /*2d30*/  PLOP3.LUT P1, PT, PT, PT, UP0, 0x80, 0x0 ;  /* 0x000000000000781c */ /* 0x000fda0003f2f008 */
[----:B------:R-:W-:Y:S05]  /*2d40*/  @!P1 BRA `(.L_x_18) ;  /* 0x0000000000049947 */ /* 0x000fea0003800000 */
[----:B------:R-:W-:Y:S01]  /*2d50*/  BPT.TRAP 0x1 ;  /* 0x000000040000795c */ /* 0x000fe20000300000 */
.L_x_18:
[----:B------:R-:W-:Y:S01]  /*2d60*/  ULEA UR6, UR5, UR11, 0x3 ;  /* 0x0000000b05067291 */ /* 0x000fe2000f8e183f */
[----:B------:R-:W-:-:S05]  /*2d70*/  IMAD.U32 R0, RZ, RZ, UR4 ;  /* 0x00000004ff007e24 */ /* 0x000fca000f8e00ff */
[----:B------:R-:W-:-:S04]  /*2d80*/  SHF.L.U32 R0, R0, 0x1f, RZ ;  /* 0x0000001f00007819 */ /* 0x000fc800000006ff */
[----:B------:R0:W2:Y:S01]  /*2d90*/  SYNCS.PHASECHK.TRANS64.TRYWAIT P0, [UR6], R0 ;  /* 0x00000000ff0075a7 */ /* 0x0000a20008000146 */
[----:B------:R-:W-:Y:S05]  /*2da0*/  @!P1 BRA `(.L_x_19) ;  /* 0x0000000000049947 */ /* 0x000fea0003800000 */
[----:B------:R-:W-:Y:S01]  /*2db0*/  BPT.TRAP 0x1 ;  /* 0x000000040000795c */ /* 0x000fe20000300000 */
.L_x_19:
[----:B--2---:R-:W-:Y:S05]  /*2dc0*/  @P0 BRA `(.L_x_20) ;  /* 0x0000000000080947 */ /* 0x004fea0003800000 */
[----:B------:R-:W2:Y:S02]  /*2dd0*/  SYNCS.PHASECHK.TRANS64.TRYWAIT P0, [UR6], R0 ;  /* 0x00000000ff0075a7 */ /* 0x000ea40008000146 */
[----:B--2---:R-:W-:Y:S05]  /*2de0*/  @!P0 BRA `(.L_x_21) ;  /* 0x00000224006c8947 */ /* 0x004fea0003800000 */
.L_x_20:
[----:B------:R-:W-:Y:S01]  /*2df0*/  UIADD3 UR6, UR11, 0x10100, URZ ;  /* 0x000101000b067890 */ /* 0x000fe2000fffe03f */
[----:B------:R-:W-:Y:S01]  /*2e00*/  WARPGROUP.ARRIVE ;  /* 0x00000000000079c5 */ /* 0x000fe20000000000 */
[----:B------:R-:W-:Y:S02]  /*2e10*/  ULOP3.LUT UR7, UR12, 0x10000, URZ, 0xfc, !UPT ;  /* 0x000100000c077892 */ /* 0x000fe4000f8efc3f */
[----:B------:R-:W-:Y:S02]  /*2e20*/  USHF.R.U32.HI UR6, URZ, 0x4, UR6 ;  /* 0x000000043f067899 */ /* 0x000fe40008011606 */
[----:B------:R-:W-:Y:S02]  /*2e30*/  ULEA UR7, UR5, UR7, 0xa ;  /* 0x0000000705077291 */ /* 0x000fe4000f8e503f */
[----:B------:R-:W-:Y:S01]  /*2e40*/  ULOP3.LUT UR6, UR6, 0x3fff, URZ, 0xc0, !UPT ;  /* 0x00003fff06067892 */ /* 0x000fe2000f8ec03f */
[----:B------:R-:W-:Y:S01]  /*2e50*/  UMOV UR17, 0x80000020 ;  /* 0x8000002000117882 */ /* 0x000fe20000000000 */
[----:B------:R-:W-:-:S02]  /*2e60*/  UMOV UR19, 0x80000020 ;  /* 0x8000002000137882 */ /* 0x000fc40000000000 */
[----:B------:R-:W-:Y:S01]  /*2e70*/  ULOP3.LUT UR6, UR6, 0x10000, URZ, 0xfc, !UPT ;  /* 0x0001000006067892 */ /* 0x000fe2000f8efc3f */
[----:B------:R-:W-:-:S03]  /*2e80*/  UMOV UR16, UR7 ;  /* 0x0000000700107c82 */ /* 0x000fc60008000000 */
[----:B------:R-:W-:-:S03]  /*2e90*/  ULEA UR8, UR5, UR6, 0xa ;  /* 0x0000000605087291 */ /* 0x000fc6000f8e503f */
[----:B------:R-:W-:-:S04]  /*2ea0*/  UMOV UR6, 0x2 ;  /* 0x0000000200067882 */ /* 0x000fc80000000000 */
[----:B------:R-:W-:Y:S02]  /*2eb0*/  UMOV UR18, UR8 ;  /* 0x0000000800127c82 */ /* 0x000fe40008000000 */
[----:B------:R-:W-:Y:S01]  /*2ec0*/  QGMMA.64x256x32.F32.E5M2.E5M2 R24, gdesc[UR16], RZ, !UPT, gsb0 ;  /* 0x03e00000101879f3 */ /* 0x000fe2000c0038ff */
[----:B------:R-:W-:Y:S01]  /*2ed0*/  UIADD3 UR16, UR7, 0x200, URZ ;  /* 0x0000020007107890 */ /* 0x000fe2000fffe03f */
[----:B------:R-:W-:Y:S01]  /*2ee0*/  UMOV UR17, 0x80000020 ;  /* 0x8000002000117882 */ /* 0x000fe20000000000 */
[----:B------:R-:W-:Y:S02]  /*2ef0*/  WARPGROUP.DEPBAR.LE gsb0, 0x0 ;  /* 0x00008000000079c5 */ /* 0x000fe40000010000 */
[----:B------:R-:W-:Y:S04]  /*2f00*/  STL.64 [R1], R24 ;  /* 0x0000001801007387 */ /* 0x000fe80000100a00 */
[----:B------:R-:W-:Y:S04]  /*2f10*/  STL.64 [R1+0x8], R26 ;  /* 0x0000081a01007387 */ /* 0x000fe80000100a00 */
        /* <DEDUP_REMOVED lines=61> */
[----:B------:R3:W-:Y:S02]  /*32f0*/  STL.64 [R1+0x1f8], R150 ;  /* 0x0001f89601007387 */ /* 0x0007e40000100a00 */
[----:B---3--:R-:W-:-:S06]  /*3300*/  WARPGROUP.ARRIVE ;  /* 0x00000000000079c5 */ /* 0x008fcc0000000000 */
[----:B------:R-:W-:Y:S03]  /*3310*/  QGMMA.64x256x32.F32.E5M2.E5M2 R24, gdesc[UR16], RZ, !UPT, gsb0 ;  /* 0x03e00000101879f3 */ /* 0x000fe6000c0038ff */
[----:B------:R-:W-:Y:S02]  /*3320*/  WARPGROUP.DEPBAR.LE gsb0, 0x0 ;  /* 0x00008000000079c5 */ /* 0x000fe40000010000 */
        /* <DEDUP_REMOVED lines=21> */
[----:B------:R3:W-:Y:S04]  /*3480*/  STL.64 [R1+0x478], R108 ;  /* 0x0004786c01007387 */ /* 0x0007e80000100a00 */
        /* <DEDUP_REMOVED lines=70> */
[----:B---3--:R-:W3:Y:S04]  /*38f0*/  LDL.LU.64 R108, [R1] ;  /* 0x00000000016c7983 */ /* 0x008ee80000300a00 */
[----:B------:R-:W3:Y:S04]  /*3900*/  LDL.LU.64 R110, [R1+0x8] ;  /* 0x00000800016e7983 */ /* 0x000ee80000300a00 */
        /* <DEDUP_REMOVED lines=61> */
[----:B------:R-:W3:Y:S01]  /*3ce0*/  LDL.LU.64 R234, [R1+0x1f8] ;  /* 0x0001f80001ea7983 */ /* 0x000ee20000300a00 */
[----:B------:R-:W-:-:S02]  /*3cf0*/  UIADD3 UR16, UR7, 0x2, URZ ;  /* 0x0000000207107890 */ /* 0x000fc4000fffe03f */
[----:B------:R-:W-:Y:S01]  /*3d00*/  UIADD3 UR18, UR8, 0x2, URZ ;  /* 0x0000000208127890 */ /* 0x000fe2000fffe03f */
[----:B------:R-:W-:Y:S01]  /*3d10*/  STL [R1+0x338], RZ ;  /* 0x000338ff01007387 */ /* 0x000fe20000100800 */
[----:B------:R-:W-:Y:S01]  /*3d20*/  UMOV UR17, 0x80000020 ;  /* 0x8000002000117882 */ /* 0x000fe20000000000 */
[----:B------:R-:W-:Y:S02]  /*3d30*/  UMOV UR19, 0x80000020 ;  /* 0x8000002000137882 */ /* 0x000fe40000000000 */
        /* <DEDUP_REMOVED lines=25> */
[----:B---3--:R-:W-:-:S06]  /*3ed0*/  WARPGROUP.ARRIVE ;  /* 0x00000000000079c5 */ /* 0x008fcc0000000000 */
[----:B------:R-:W-:Y:S03]  /*3ee0*/  QGMMA.64x256x32.F32.E5M2.E5M2 R108, gdesc[UR16], R108, gsb0 ;  /* 0x03e00000106c79f3 */ /* 0x000fe6000800386c */
[----:B------:R-:W-:Y:S02]  /*3ef0*/  WARPGROUP.DEPBAR.LE gsb0, 0x0 ;  /* 0x00008000000079c5 */ /* 0x000fe40000010000 */
[----:B------:R-:W-:Y:S01]  /*3f00*/  STL.64 [R1], R108 ;  /* 0x0000006c01007387 */ /* 0x000fe20000100a00 */
[----:B------:R-:W-:Y:S01]  /*3f10*/  UIADD3 UR16, UR7, 0x202, URZ ;  /* 0x0000020207107890 */ /* 0x000fe2000fffe03f */
[----:B------:R-:W-:Y:S02]  /*3f20*/  IMAD.MOV.U32 R2, RZ, RZ, R234 ;  /* 0x000000ffff027224 */ /* 0x000fe400078e00ea */
[----:B------:R-:W-:Y:S01]  /*3f30*/  STL.64 [R1+0x8], R110 ;  /* 0x0000086e01007387 */ /* 0x000fe20000100a00 */
[----:B------:R-:W-:Y:S01]  /*3f40*/  UMOV UR17, 0x80000020 ;  /* 0x8000002000117882 */ /* 0x000fe20000000000 */
[----:B------:R-:W-:Y:S01]  /*3f50*/  ULDC UR7, c[0x0][0x50c] ;  /* 0x0001430000077ab9 */ /* 0x000fe20000000800 */
[----:B0-2---:R-:W-:Y:S01]  /*3f60*/  IMAD.MOV.U32 R0, RZ, RZ, R235 ;  /* 0x000000ffff007224 */ /* 0x005fe200078e00eb */
        /* <DEDUP_REMOVED lines=62> */
[----:B0-----:R-:W3:Y:S04]  /*4350*/  LDL.LU.64 R150, [R1+0x520] ;  /* 0x0005200001967983 */ /* 0x001ee80000300a00 */
        /* <DEDUP_REMOVED lines=21> */
[----:B------:R-:W-:Y:S01]  /*44b0*/  UISETP.NE.AND UP0, UPT, UR7, 0x2, UPT ;  /* 0x000000020700788c */ /* 0x000fe2000bf05270 */
[----:B------:R-:W-:-:S02]  /*44c0*/  CS2R R236, SRZ ;  /* 0x0000000000ec7805 */ /* 0x000fc4000001ff00 */
[----:B--2---:R-:W-:Y:S01]  /*44d0*/  CS2R R234, SRZ ;  /* 0x0000000000ea7805 */ /* 0x004fe2000001ff00 */
[----:B------:R0:W-:Y:S01]  /*44e0*/  STL [R1+0x2d0], RZ ;  /* 0x0002d0ff01007387 */ /* 0x0001e20000100800 */
[----:B------:R-:W-:Y:S01]  /*44f0*/  USEL UR7, URZ, 0x1, UP0 ;  /* 0x000000013f077887 */ /* 0x000fe20008000000 */
[----:B------:R-:W-:Y:S02]  /*4500*/  CS2R R232, SRZ ;  /* 0x0000000000e87805 */ /* 0x000fe4000001ff00 */
[----:B------:R-:W-:Y:S01]  /*4510*/  CS2R R230, SRZ ;  /* 0x0000000000e67805 */ /* 0x000fe2000001ff00 */
[----:B------:R0:W-:Y:S01]  /*4520*/  STL [R1+0x2cc], RZ ;  /* 0x0002ccff01007387 */ /* 0x0001e20000100800 */
[----:B------:R-:W-:Y:S02]  /*4530*/  CS2R R228, SRZ ;  /* 0x0000000000e47805 */ /* 0x000fe4000001ff00 */
[----:B------:R-:W-:Y:S02]  /*4540*/  CS2R R226, SRZ ;  /* 0x0000000000e27805 */ /* 0x000fe4000001ff00 */
[----:B------:R-:W-:Y:S01]  /*4550*/  ISETP.NE.AND P0, PT, RZ, UR7, PT ;  /* 0x00000007ff007c0c */ /* 0x000fe2000bf05270 */
[----:B------:R0:W-:Y:S01]  /*4560*/  STL [R1+0x2c8], RZ ;  /* 0x0002c8ff01007387 */ /* 0x0001e20000100800 */
[----:B------:R-:W-:-:S02]  /*4570*/  CS2R R224, SRZ ;  /* 0x0000000000e07805 */ /* 0x000fc4000001ff00 */
[----:B------:R-:W-:Y:S02]  /*4580*/  CS2R R222, SRZ ;  /* 0x0000000000de7805 */ /* 0x000fe4000001ff00 */
[----:B------:R-:W-:Y:S01]  /*4590*/  CS2R R220, SRZ ;  /* 0x0000000000dc7805 */ /* 0x000fe2000001ff00 */
[----:B------:R0:W-:Y:S01]  /*45a0*/  STL [R1+0x2c4], RZ ;  /* 0x0002c4ff01007387 */ /* 0x0001e20000100800 */
[----:B------:R-:W-:Y:S02]  /*45b0*/  CS2R R218, SRZ ;  /* 0x0000000000da7805 */ /* 0x000fe4000001ff00 */
[----:B------:R-:W-:Y:S02]  /*45c0*/  CS2R R216, SRZ ;  /* 0x0000000000d87805 */ /* 0x000fe4000001ff00 */
[----:B------:R-:W-:Y:S01]  /*45d0*/  CS2R R214, SRZ ;  /* 0x0000000000d67805 */ /* 0x000fe2000001ff00 */
        /* <DEDUP_REMOVED lines=54> */
[----:B------:R-:W-:Y:S01]  /*4940*/  CS2R R4, SRZ ;  /* 0x0000000000047805 */ /* 0x000fe2000001ff00 */
[----:B------:R-:W-:Y:S01]  /*4950*/  IMAD.MOV.U32 R3, RZ, RZ, RZ ;  /* 0x000000ffff037224 */ /* 0x000fe200078e00ff */
        /* <DEDUP_REMOVED lines=35> */
[----:B---3--:R-:W-:-:S06]  /*4b90*/  WARPGROUP.ARRIVE ;  /* 0x00000000000079c5 */ /* 0x008fcc0000000000 */
[----:B------:R-:W-:Y:S03]  /*4ba0*/  QGMMA.64x256x32.F32.E5M2.E5M2 R24, gdesc[UR16], R24, gsb0 ;  /* 0x03e00000101879f3 */ /* 0x000fe60008003818 */
[----:B------:R-:W-:Y:S02]  /*4bb0*/  WARPGROUP.DEPBAR.LE gsb0, 0x0 ;  /* 0x00008000000079c5 */ /* 0x000fe40000010000 */
[----:B0-----:R-:W-:Y:S05]  /*4bc0*/  @!P0 BRA `(.L_x_22) ;  /* 0x0000002000f88947 */ /* 0x001fea0003800000 */
[----:B------:R-:W2:Y:S04]  /*4bd0*/  LDL R3, [R1] ;  /* 0x0000000001037983 */ /* 0x000ea80000100800 */
[----:B------:R-:W3:Y:S04]  /*4be0*/  LDL R4, [R1+0x4] ;  /* 0x0000040001047983 */ /* 0x000ee80000100800 */
[----:B------:R-:W4:Y:S04]  /*4bf0*/  LDL R5, [R1+0x8] ;  /* 0x0000080001057983 */ /* 0x000f280000100800 */
[----:B------:R-:W5:Y:S04]  /*4c00*/  LDL R6, [R1+0xc] ;  /* 0x00000c0001067983 */ /* 0x000f680000100800 */
        /* <DEDUP_REMOVED lines=101> */
[----:B------:R0:W-:Y:S04]  /*5260*/  STL [R1+0x4c4], R131 ;  /* 0x0004c48301007387 */ /* 0x0001e80000100800 */
[----:B0-----:R-:W5:Y:S04]  /*5270*/  LDL R131, [R1+0x1a4] ;  /* 0x0001a40001837983 */ /* 0x001f680000100800 */
        /* <DEDUP_REMOVED lines=39> */
[----:B0-----:R-:W5:Y:S01]  /*54f0*/  LDL R151, [R1+0x1f4] ;  /* 0x0001f40001977983 */ /* 0x001f620000100800 */
[----:B------:R-:W-:-:S01]  /*5500*/  FADD R2, RZ, R2 ;  /* 0x00000002ff027221 */ /* 0x000fc20000000000 */
[----:B------:R-:W-:Y:S01]  /*5510*/  FADD R0, RZ, R0 ;  /* 0x00000000ff007221 */ /* 0x000fe20000000000 */
[----:B--2---:R-:W-:-:S01]  /*5520*/  FADD R3, RZ, R3 ;  /* 0x00000003ff037221 */ /* 0x004fc20000000000 */
[----:B---3--:R-:W-:Y:S01]  /*5530*/  FADD R4, RZ, R4 ;  /* 0x00000004ff047221 */ /* 0x008fe20000000000 */
[----:B----4-:R-:W-:-:S01]  /*5540*/  FADD R5, RZ, R5 ;  /* 0x00000005ff057221 */ /* 0x010fc20000000000 */
[----:B-----5:R-:W-:Y:S01]  /*5550*/  FADD R6, RZ, R6 ;  /* 0x00000006ff067221 */ /* 0x020fe20000000000 */
[----:B------:R-:W-:-:S01]  /*5560*/  FADD R7, RZ, R7 ;  /* 0x00000007ff077221 */ /* 0x000fc20000000000 */
[----:B------:R-:W-:Y:S01]  /*5570*/  FADD R8, RZ, R8 ;  /* 0x00000008ff087221 */ /* 0x000fe20000000000 */
        /* <DEDUP_REMOVED lines=13> */
[----:B------:R-:W2:Y:S01]  /*5650*/  LDL.LU R131, [R1+0x4c4] ;  /* 0x0004c40001837983 */ /* 0x000ea20000300800 */
        /* <DEDUP_REMOVED lines=13> */
[----:B------:R-:W3:Y:S01]  /*5730*/  LDL.LU R132, [R1+0x4c0] ;  /* 0x0004c00001847983 */ /* 0x000ee20000300800 */
        /* <DEDUP_REMOVED lines=16> */
[----:B------:R0:W-:Y:S01]  /*5840*/  STL [R1+0x200], R133 ;  /* 0x0002008501007387 */ /* 0x0001e20000100800 */
        /* <DEDUP_REMOVED lines=9> */
[----:B0-----:R-:W4:Y:S01]  /*58e0*/  LDL.LU R133, [R1+0x4bc] ;  /* 0x0004bc0001857983 */ /* 0x001f220000300800 */
[----:B------:R-:W-:-:S01]  /*58f0*/  FADD R184, RZ, R184 ;  /* 0x000000b8ffb87221 */ /* 0x000fc20000000000 */
[----:B------:R-:W-:Y:S01]  /*5900*/  FADD R185, RZ, R185 ;  /* 0x000000b9ffb97221 */ /* 0x000fe20000000000 */
[----:B------:R-:W-:-:S01]  /*5910*/  FADD R186, RZ, R186 ;  /* 0x000000baffba7221 */ /* 0x000fc20000000000 */
        /* <DEDUP_REMOVED lines=10> */
[----:B0-----:R-:W5:Y:S01]  /*59c0*/  LDL.LU R134, [R1+0x4b8] ;  /* 0x0004b80001867983 */ /* 0x001f620000300800 */
        /* <DEDUP_REMOVED lines=52> */
[----:B0-----:R-:W5:Y:S04]  /*5d10*/  LDL.LU R138, [R1+0x4a8] ;  /* 0x0004a800018a7983 */ /* 0x001f680000300800 */
[----:B------:R0:W-:Y:S01]  /*5d20*/  STL [R1+0x218], R139 ;  /* 0x0002188b01007387 */ /* 0x0001e20000100800 */
[----:B------:R-:W-:-:S03]  /*5d30*/  FADD R140, RZ, R140 ;  /* 0x0000008cff8c7221 */ /* 0x000fc60000000000 */
        /* <DEDUP_REMOVED lines=34> */
[----:B------:R0:W-:Y:S04]  /*5f60*/  STL [R1+0x248], R151 ;  /* 0x0002489701007387 */ /* 0x0001e80000100800 */
[----:B0-----:R-:W5:Y:S04]  /*5f70*/  LDL.LU R151, [R1+0x474] ;  /* 0x0004740001977983 */ /* 0x001f680000300800 */
[----:B------:R0:W-:Y:S04]  /*5f80*/  STL [R1+0x24c], R2 ;  /* 0x00024c0201007387 */ /* 0x0001e80000100800 */
[----:B------:R1:W-:Y:S01]  /*5f90*/  STL [R1+0x250], R0 ;  /* 0x0002500001007387 */ /* 0x0003e20000100800 */
[----:B0-----:R-:W-:-:S01]  /*5fa0*/  FADD R2, RZ, R24 ;  /* 0x00000018ff027221 */ /* 0x001fc20000000000 */
[----:B-1----:R-:W-:-:S04]  /*5fb0*/  FADD R0, RZ, R25 ;  /* 0x00000019ff007221 */ /* 0x002fc80000000000 */
        /* <DEDUP_REMOVED lines=211> */
[----:B--2---:R-:W-:-:S04]  /*6cf0*/  FADD R0, RZ, R131 ;  /* 0x00000083ff007221 */ /* 0x004fc80000000000 */
[----:B------:R3:W-:Y:S04]  /*6d00*/  STL [R1+0x3fc], R2 ;  /* 0x0003fc0201007387 */ /* 0x0007e80000100800 */
[----:B------:R4:W-:Y:S01]  /*6d10*/  STL [R1+0x400], R0 ;  /* 0x0004000001007387 */ /* 0x0009e20000100800 */
[----:B---3--:R-:W-:-:S01]  /*6d20*/  FADD R2, RZ, R132 ;  /* 0x00000084ff027221 */ /* 0x008fc20000000000 */
[----:B----4-:R-:W-:-:S04]  /*6d30*/  FADD R0, RZ, R133 ;  /* 0x00000085ff007221 */ /* 0x010fc80000000000 */
[----:B------:R5:W-:Y:S04]  /*6d40*/  STL [R1+0x404], R2 ;  /* 0x0004040201007387 */ /* 0x000be80000100800 */
[----:B------:R0:W-:Y:S01]  /*6d50*/  STL [R1+0x408], R0 ;  /* 0x0004080001007387 */ /* 0x0001e20000100800 */
[----:B-----5:R-:W-:-:S01]  /*6d60*/  FADD R2, RZ, R134 ;  /* 0x00000086ff027221 */ /* 0x020fc20000000000 */
[----:B0-----:R-:W-:-:S04]  /*6d70*/  FADD R0, RZ, R135 ;  /* 0x00000087ff007221 */ /* 0x001fc80000000000 */
        /* <DEDUP_REMOVED lines=34> */
[----:B------:R-:W-:-:S05]  /*6fa0*/  UMOV UR6, URZ ;  /* 0x0000003f00067c82 */ /* 0x000fca0008000000 */
.L_x_22:
[----:B------:R-:W-:-:S04]  /*6fb0*/  UIADD3 UR23, UR5, 0x1, URZ ;  /* 0x0000000105177890 */ /* 0x000fc8000fffe03f */
[----:B------:R-:W-:-:S04]  /*6fc0*/  UISETP.NE.AND UP0, UPT, UR23, 0x4, UPT ;  /* 0x000000041700788c */ /* 0x000fc8000bf05270 */
[----:B------:R-:W-:Y:S02]  /*6fd0*/  USEL UR8, URZ, 0x1, UP0 ;  /* 0x000000013f087887 */ /* 0x000fe40008000000 */
[----:B------:R-:W-:Y:S02]  /*6fe0*/  USEL UR23, UR23, URZ, UP0 ;  /* 0x0000003f17177287 */ /* 0x000fe40008000000 */
[----:B------:R-:W-:-:S06]  /*6ff0*/  ULOP3.LUT UR8, UR4, UR8, URZ, 0x3c, !UPT ;  /* 0x0000000804087292 */ /* 0x000fcc000f8e3c3f */
[----:B0-----:R-:W-:Y:S01]  /*7000*/  IMAD.U32 R0, RZ, RZ, UR8 ;  /* 0x00000008ff007e24 */ /* 0x001fe2000f8e00ff */
[----:B------:R-:W-:-:S06]  /*7010*/  UMOV UR8, 0x1 ;  /* 0x0000000100087882 */ /* 0x000fcc0000000000 */
.L_x_17:
[----:B------:R-:W-:-:S04]  /*7020*/  UISETP.LT.AND UP0, UPT, UR9, 0x1, UPT ;  /* 0x000000010900788c */ /* 0x000fc8000bf01270 */
[----:B------:R-:W-:-:S04]  /*7030*/  USEL UR16, UR9, 0x1, UP0 ;  /* 0x0000000109107887 */ /* 0x000fc80008000000 */
[----:B------:R-:W-:-:S04]  /*7040*/  UIADD3 UR16, UR9, -UR16, URZ ;  /* 0x8000001009107290 */ /* 0x000fc8000fffe03f */
[----:B------:R-:W-:-:S06]  /*7050*/  UISETP.GE.AND UP0, UPT, UR16, 0x1, UPT ;  /* 0x000000011000788c */ /* 0x000fcc000bf06270 */
[----:B------:R-:W-:-:S13]  /*7060*/  PLOP3.LUT P0, PT, PT, PT, UP0, 0x80, 0x0 ;  /* 0x000000000000781c */ /* 0x000fda0003f0f008 */
[----:B------:R-:W-:Y:S05]  /*7070*/  @!P0 BRA `(.L_x_23) ;  /* 0x0000006000688947 */ /* 0x000fea0003800000 */
[----:B------:R-:W-:Y:S01]  /*7080*/  UMOV UR24, UR16 ;  /* 0x0000001000187c82 */ /* 0x000fe20008000000 */
[----:B------:R-:W-:Y:S01]  /*7090*/  UMOV UR25, UR5 ;  /* 0x0000000500197c82 */ /* 0x000fe20008000000 */
[----:B------:R-:W-:-:S05]  /*70a0*/  ULDC UR26, c[0x0][0x50c] ;  /* 0x00014300001a7ab9 */ /* 0x000fca0000000800 */
.L_x_31:
[----:B------:R-:W-:-:S06]  /*70b0*/  UISETP.NE.AND UP0, UPT, UR22, 0x3, UPT ;  /* 0x000000031600788c */ /* 0x000fcc000bf05270 */
[----:B------:R-:W-:-:S13]  /*70c0*/  PLOP3.LUT P1, PT, PT, PT, UP0, 0x80, 0x0 ;  /* 0x000000000000781c */ /* 0x000fda0003f2f008 */
[----:B------:R-:W-:Y:S05]  /*70d0*/  @!P1 BRA `(.L_x_24) ;  /* 0x0000000000049947 */ /* 0x000fea0003800000 */
[----:B------:R-:W-:Y:S01]  /*70e0*/  BPT.TRAP 0x1 ;  /* 0x000000040000795c */ /* 0x000fe20000300000 */
.L_x_24:
[----:B------:R-:W0:Y:S01]  /*70f0*/  S2UR UR16, SR_CgaCtaId ;  /* 0x00000000001079c3 */ /* 0x000e220000008800 */
[----:B------:R-:W-:Y:S01]  /*7100*/  UMOV UR11, 0x400 ;  /* 0x00000400000b7882 */ /* 0x000fe20000000000 */
[----:B------:R-:W-:Y:S01]  /*7110*/  SHF.L.U32 R2, R0, 0x1f, RZ ;  /* 0x0000001f00027819 */ /* 0x000fe200000006ff */
[----:B0-----:R-:W-:-:S04]  /*7120*/  ULEA UR11, UR16, UR11, 0x18 ;  /* 0x0000000b100b7291 */ /* 0x001fc8000f8ec03f */
[----:B------:R-:W-:-:S09]  /*7130*/  ULEA UR16, UR23, UR11, 0x3 ;  /* 0x0000000b17107291 */ /* 0x000fd2000f8e183f */
[----:B------:R0:W2:Y:S01]  /*7140*/  SYNCS.PHASECHK.TRANS64.TRYWAIT P0, [UR16], R2 ;  /* 0x00000002ff0075a7 */ /* 0x0000a20008000150 */
[----:B------:R-:W-:Y:S05]  /*7150*/  @!P1 BRA `(.L_x_25) ;  /* 0x0000000000049947 */ /* 0x000fea0003800000 */
[----:B------:R-:W-:Y:S01]  /*7160*/  BPT.TRAP 0x1 ;  /* 0x000000040000795c */ /* 0x000fe20000300000 */
.L_x_25:
[----:B--2---:R-:W-:Y:S05]  /*7170*/  @P0 BRA `(.L_x_26) ;  /* 0x0000000000080947 */ /* 0x004fea0003800000 */
[----:B------:R-:W2:Y:S02]  /*7180*/  SYNCS.PHASECHK.TRANS64.TRYWAIT P0, [UR16], R2 ;  /* 0x00000002ff0075a7 */ /* 0x000ea40008000150 */
[----:B--2---:R-:W-:Y:S05]  /*7190*/  @!P0 BRA `(.L_x_27) ;  /* 0x000001e000988947 */ /* 0x004fea0003800000 */
.L_x_26:
        /* <DEDUP_REMOVED lines=64> */
[----:B--2---:R-:W2:Y:S04]  /*75a0*/  LDL.LU.64 R108, [R1] ;  /* 0x00000000016c7983 */ /* 0x004ea80000300a00 */
[----:B------:R-:W2:Y:S04]  /*75b0*/  LDL.LU.64 R110, [R1+0x8] ;  /* 0x00000800016e7983 */ /* 0x000ea80000300a00 */
        /* <DEDUP_REMOVED lines=61> */
[----:B------:R-:W2:Y:S01]  /*7990*/  LDL.LU.64 R234, [R1+0x1f8] ;  /* 0x0001f80001ea7983 */ /* 0x000ea20000300a00 */
[----:B------:R-:W-:-:S02]  /*79a0*/  UIADD3 UR16, UR11, 0x10100, URZ ;  /* 0x000101000b107890 */ /* 0x000fc4000fffe03f */
[----:B------:R-:W-:Y:S02]  /*79b0*/  UISETP.NE.AND UP0, UPT, UR7, URZ, UPT ;  /* 0x0000003f0700728c */ /* 0x000fe4000bf05270 */
[----:B------:R-:W-:Y:S02]  /*79c0*/  USHF.R.U32.HI UR16, URZ, 0x4, UR16 ;  /* 0x000000043f107899 */ /* 0x000fe40008011610 */
[----:B------:R-:W-:Y:S02]  /*79d0*/  USEL UR8, UR8, URZ, !UP0 ;  /* 0x0000003f08087287 */ /* 0x000fe4000c000000 */
[----:B------:R-:W-:Y:S02]  /*79e0*/  ULOP3.LUT UR16, UR16, 0x3fff, URZ, 0xc0, !UPT ;  /* 0x00003fff10107892 */ /* 0x000fe4000f8ec03f */
[----:B------:R-:W-:Y:S02]  /*79f0*/  UISETP.NE.U32.AND UP0, UPT, UR8, URZ, UPT ;  /* 0x0000003f0800728c */ /* 0x000fe4000bf05070 */
[----:B------:R-:W-:-:S02]  /*7a00*/  ULOP3.LUT UR7, UR12, 0x10000, URZ, 0xfc, !UPT ;  /* 0x000100000c077892 */ /* 0x000fc4000f8efc3f */
[----:B------:R-:W-:Y:S02]  /*7a10*/  ULOP3.LUT UR8, UR16, 0x10000, URZ, 0xfc, !UPT ;  /* 0x0001000010087892 */ /* 0x000fe4000f8efc3f */
[----:B------:R-:W-:Y:S02]  /*7a20*/  ULEA UR7, UR23, UR7, 0xa ;  /* 0x0000000717077291 */ /* 0x000fe4000f8e503f */
[----:B------:R-:W-:Y:S01]  /*7a30*/  ULEA UR8, UR23, UR8, 0xa ;  /* 0x0000000817087291 */ /* 0x000fe2000f8e503f */
[----:B------:R-:W-:Y:S01]  /*7a40*/  UMOV UR17, 0x80000020 ;  /* 0x8000002000117882 */ /* 0x000fe20000000000 */
[----:B------:R-:W-:-:S03]  /*7a50*/  UMOV UR19, 0x80000020 ;  /* 0x8000002000137882 */ /* 0x000fc60000000000 */
[----:B------:R-:W-:Y:S02]  /*7a60*/  UMOV UR16, UR7 ;  /* 0x0000000700107c82 */ /* 0x000fe40008000000 */
[----:B------:R-:W-:Y:S01]  /*7a70*/  UMOV UR18, UR8 ;  /* 0x0000000800127c82 */ /* 0x000fe20008000000 */
[----:B--2---:R-:W-:-:S06]  /*7a80*/  WARPGROUP.ARRIVE ;  /* 0x00000000000079c5 */ /* 0x004fcc0000000000 */
[----:B------:R-:W-:Y:S03]  /*7a90*/  QGMMA.64x256x32.F32.E5M2.E5M2 R108, gdesc[UR16], R108, UP0, gsb0 ;  /* 0x03e00000106c79f3 */ /* 0x000fe6000b80386c */
        /* <DEDUP_REMOVED lines=65> */
[----:B--2---:R-:W2:Y:S04]  /*7eb0*/  LDL.LU.64 R234, [R1+0x870] ;  /* 0x0008700001ea7983 */ /* 0x004ea80000300a00 */
[----:B------:R-:W3:Y:S04]  /*7ec0*/  LDL.LU.64 R232, [R1+0x868] ;  /* 0x0008680001e87983 */ /* 0x000ee80000300a00 */
[----:B------:R-:W4:Y:S04]  /*7ed0*/  LDL.LU.64 R230, [R1+0x860] ;  /* 0x0008600001e67983 */ /* 0x000f280000300a00 */
        /* <DEDUP_REMOVED lines=60> */
[----:B------:R-:W4:Y:S01]  /*82a0*/  LDL.LU.64 R108, [R1+0x678] ;  /* 0x00067800016c7983 */ /* 0x000f220000300a00 */
[----:B------:R-:W-:Y:S01]  /*82b0*/  UIADD3 UR16, UR7, 0x200, URZ ;  /* 0x0000020007107890 */ /* 0x000fe2000fffe03f */
[----:B------:R-:W-:-:S02]  /*82c0*/  UMOV UR17, 0x80000020 ;  /* 0x8000002000117882 */ /* 0x000fc40000000000 */
[----:B--2---:R-:W-:Y:S04]  /*82d0*/  STL.64 [R1+0x670], R234 ;  /* 0x000670ea01007387 */ /* 0x004fe80000100a00 */
[----:B---3--:R-:W-:Y:S04]  /*82e0*/  STL.64 [R1+0x668], R232 ;  /* 0x000668e801007387 */ /* 0x008fe80000100a00 */
[----:B----4-:R-:W-:Y:S04]  /*82f0*/  STL.64 [R1+0x660], R230 ;  /* 0x000660e601007387 */ /* 0x010fe80000100a00 */
        /* <DEDUP_REMOVED lines=38> */
[----:B------:R-:W-:Y:S01]  /*8560*/  STL.64 [R1+0x528], R152 ;  /* 0x0005289801007387 */ /* 0x000fe20000100a00 */
[----:B------:R-:W-:-:S06]  /*8570*/  WARPGROUP.ARRIVE ;  /* 0x00000000000079c5 */ /* 0x000fcc0000000000 */
[----:B------:R-:W-:Y:S03]  /*8580*/  QGMMA.64x256x32.F32.E5M2.E5M2 R24, gdesc[UR16], R24, UP0, gsb0 ;  /* 0x03e00000101879f3 */ /* 0x000fe6000b803818 */
        /* <DEDUP_REMOVED lines=88> */
[----:B------:R-:W-:Y:S01]  /*8b10*/  UIADD3 UR18, UR8, 0x2, URZ ;  /* 0x0000000208127890 */ /* 0x000fe2000fffe03f */
[----:B------:R-:W-:Y:S01]  /*8b20*/  UMOV UR17, 0x80000020 ;  /* 0x8000002000117882 */ /* 0x000fe20000000000 */
[----:B------:R-:W-:Y:S01]  /*8b30*/  UMOV UR19, 0x80000020 ;  /* 0x8000002000137882 */ /* 0x000fe20000000000 */
[----:B--2---:R-:W-:-:S06]  /*8b40*/  WARPGROUP.ARRIVE ;  /* 0x00000000000079c5 */ /* 0x004fcc0000000000 */
[----:B------:R-:W-:Y:S03]  /*8b50*/  QGMMA.64x256x32.F32.E5M2.E5M2 R108, gdesc[UR16], R108, gsb0 ;  /* 0x03e00000106c79f3 */ /* 0x000fe6000800386c */
[----:B------:R-:W-:Y:S02]  /*8b60*/  WARPGROUP.DEPBAR.LE gsb0, 0x0 ;  /* 0x00008000000079c5 */ /* 0x000fe40000010000 */
[----:B------:R-:W-:Y:S01]  /*8b70*/  STL.64 [R1], R108 ;  /* 0x0000006c01007387 */ /* 0x000fe20000100a00 */
[----:B0-----:R-:W-:-:S03]  /*8b80*/  IMAD.MOV.U32 R2, RZ, RZ, R108 ;  /* 0x000000ffff027224 */ /* 0x001fc600078e006c */
        /* <DEDUP_REMOVED lines=63> */
[----:B0-----:R0:W5:Y:S04]  /*8f80*/  LDL.LU.64 R234, [R1+0x670] ;  /* 0x0006700001ea7983 */ /* 0x0011680000300a00 */
[----:B------:R0:W5:Y:S04]  /*8f90*/  LDL.LU.64 R232, [R1+0x668] ;  /* 0x0006680001e87983 */ /* 0x0001680000300a00 */
        /* <DEDUP_REMOVED lines=62> */
[----:B------:R-:W-:Y:S01]  /*9380*/  UIADD3 UR16, UR7, 0x202, URZ ;  /* 0x0000020207107890 */ /* 0x000fe2000fffe03f */
[----:B------:R-:W-:Y:S01]  /*9390*/  UMOV UR17, 0x80000020 ;  /* 0x8000002000117882 */ /* 0x000fe20000000000 */
[----:B------:R-:W-:-:S04]  /*93a0*/  UIADD3 UR6, UR6, 0x2, URZ ;  /* 0x0000000206067890 */ /* 0x000fc8000fffe03f */
[----:B------:R-:W-:-:S04]  /*93b0*/  UISETP.NE.AND UP0, UPT, UR6, UR26, UPT ;  /* 0x0000001a0600728c */ /* 0x000fc8000bf05270 */
[----:B------:R-:W-:-:S06]  /*93c0*/  USEL UR7, URZ, 0x1, UP0 ;  /* 0x000000013f077887 */ /* 0x000fcc0008000000 */
[----:B------:R-:W-:Y:S01]  /*93d0*/  ISETP.NE.AND P0, PT, RZ, UR7, PT ;  /* 0x00000007ff007c0c */ /* 0x000fe2000bf05270 */
[----:B--2---:R-:W-:-:S06]  /*93e0*/  WARPGROUP.ARRIVE ;  /* 0x00000000000079c5 */ /* 0x004fcc0000000000 */
[----:B------:R-:W-:Y:S03]  /*93f0*/  QGMMA.64x256x32.F32.E5M2.E5M2 R24, gdesc[UR16], R24, gsb0 ;  /* 0x03e00000101879f3 */ /* 0x000fe60008003818 */
[----:B------:R-:W-:-:S03]  /*9400*/  WARPGROUP.DEPBAR.LE gsb0, 0x0 ;  /* 0x00008000000079c5 */ /* 0x000fc60000010000 */
[----:B0-----:R-:W-:Y:S05]  /*9410*/  @!P0 BRA `(.L_x_28) ;  /* 0x0000003c000c8947 */ /* 0x001fea0003800000 */
[----:B-----5:R0:W-:Y:S04]  /*9420*/  STL [R1+0x6a0], R225 ;  /* 0x0006a0e101007387 */ /* 0x0201e80000100800 */
[----:B------:R2:W-:Y:S01]  /*9430*/  STL [R1+0x69c], R226 ;  /* 0x00069ce201007387 */ /* 0x0005e20000100800 */
[----:B0-----:R-:W-:-:S03]  /*9440*/  IMAD.MOV.U32 R225, RZ, RZ, R2 ;  /* 0x000000ffffe17224 */ /* 0x001fc600078e0002 */
[----:B--2---:R-:W2:Y:S04]  /*9450*/  LDL R226, [R1+0x4] ;  /* 0x0000040001e27983 */ /* 0x004ea80000100800 */
[----:B------:R0:W-:Y:S04]  /*9460*/  STL [R1+0x698], R227 ;  /* 0x000698e301007387 */ /* 0x0001e80000100800 */
[----:B0-----:R-:W3:Y:S04]  /*9470*/  LDL R227, [R1+0x8] ;  /* 0x0000080001e37983 */ /* 0x001ee80000100800 */
[----:B------:R0:W-:Y:S04]  /*9480*/  STL [R1+0x694], R228 ;  /* 0x000694e401007387 */ /* 0x0001e80000100800 */
[----:B0-----:R-:W4:Y:S04]  /*9490*/  LDL R228, [R1+0xc] ;  /* 0x00000c0001e47983 */ /* 0x001f280000100800 */
        /* <DEDUP_REMOVED lines=209> */
[----:B0-----:R-:W4:Y:S04]  /*a1b0*/  LDL.LU R121, [R1+0x200] ;  /* 0x0002000001797983 */ /* 0x001f280000300800 */
        /* <DEDUP_REMOVED lines=14> */
[----:B------:R-:W4:Y:S04]  /*a2a0*/  LDL.LU R2, [R1+0x230] ;  /* 0x0002300001027983 */ /* 0x000f280000300800 */
        /* <DEDUP_REMOVED lines=38> */
[----:B------:R0:W-:Y:S01]  /*a510*/  STL [R1+0x484], R148 ;  /* 0x0004849401007387 */ /* 0x0001e20000100800 */
[----:B------:R-:W-:-:S03]  /*a520*/  FADD R3, R225, R3 ;  /* 0x00000003e1037221 */ /* 0x000fc60000000000 */
[----:B0-----:R-:W4:Y:S04]  /*a530*/  LDL.LU R148, [R1+0x214] ;  /* 0x0002140001947983 */ /* 0x001f280000300800 */
[----:B------:R0:W-:Y:S01]  /*a540*/  STL [R1+0x480], R149 ;  /* 0x0004809501007387 */ /* 0x0001e20000100800 */
[----:B--2---:R-:W-:-:S01]  /*a550*/  FADD R4, R226, R4 ;  /* 0x00000004e2047221 */ /* 0x004fc20000000000 */
[----:B---3--:R-:W-:Y:S02]  /*a560*/  FADD R5, R227, R5 ;  /* 0x00000005e3057221 */ /* 0x008fe40000000000 */
[----:B0-----:R-:W2:Y:S04]  /*a570*/  LDL R149, [R1+0x1f4] ;  /* 0x0001f40001957983 */ /* 0x001ea80000100800 */
[----:B------:R0:W-:Y:S01]  /*a580*/  STL [R1+0x47c], R150 ;  /* 0x00047c9601007387 */ /* 0x0001e20000100800 */
[----:B----4-:R-:W-:-:S01]  /*a590*/  FADD R6, R228, R6 ;  /* 0x00000006e4067221 */ /* 0x010fc20000000000 */
[----:B------:R-:W-:-:S02]  /*a5a0*/  FADD R7, R229, R7 ;  /* 0x00000007e5077221 */ /* 0x000fc40000000000 */
[----:B0-----:R-:W3:Y:S04]  /*a5b0*/  LDL R150, [R1+0x1c0] ;  /* 0x0001c00001967983 */ /* 0x001ee80000100800 */
[----:B------:R0:W-:Y:S01]  /*a5c0*/  STL [R1+0x478], R151 ;  /* 0x0004789701007387 */ /* 0x0001e20000100800 */
[----:B------:R-:W-:-:S01]  /*a5d0*/  FADD R8, R230, R8 ;  /* 0x00000008e6087221 */ /* 0x000fc20000000000 */
[----:B------:R-:W-:Y:S02]  /*a5e0*/  FADD R9, R231, R9 ;  /* 0x00000009e7097221 */ /* 0x000fe40000000000 */
[----:B0-----:R-:W4:Y:S04]  /*a5f0*/  LDL R151, [R1+0x1f0] ;  /* 0x0001f00001977983 */ /* 0x001f280000100800 */
[----:B------:R0:W-:Y:S01]  /*a600*/  STL [R1+0x474], R0 ;  /* 0x0004740001007387 */ /* 0x0001e20000100800 */
[----:B------:R-:W-:-:S01]  /*a610*/  FADD R10, R232, R10 ;  /* 0x0000000ae80a7221 */ /* 0x000fc20000000000 */
[----:B------:R-:W-:-:S02]  /*a620*/  FADD R11, R233, R11 ;  /* 0x0000000be90b7221 */ /* 0x000fc40000000000 */
[----:B0-----:R-:W2:Y:S04]  /*a630*/  LDL.LU R0, [R1+0x210] ;  /* 0x0002100001007983 */ /* 0x001ea80000300800 */
[----:B------:R-:W3:Y:S04]  /*a640*/  LDL.LU R225, [R1+0x6a0] ;  /* 0x0006a00001e17983 */ /* 0x000ee80000300800 */
[----:B------:R-:W4:Y:S04]  /*a650*/  LDL.LU R226, [R1+0x69c] ;  /* 0x00069c0001e27983 */ /* 0x000f280000300800 */
[----:B------:R-:W2:Y:S04]  /*a660*/  LDL.LU R227, [R1+0x698] ;  /* 0x0006980001e37983 */ /* 0x000ea80000300800 */
[----:B------:R-:W2:Y:S04]  /*a670*/  LDL.LU R228, [R1+0x694] ;  /* 0x0006940001e47983 */ /* 0x000ea80000300800 */
[----:B------:R-:W2:Y:S01]  /*a680*/  LDL.LU R229, [R1+0x690] ;  /* 0x0006900001e57983 */ /* 0x000ea20000300800 */
[----:B------:R-:W-:-:S03]  /*a690*/  FADD R12, R234, R12 ;  /* 0x0000000cea0c7221 */ /* 0x000fc60000000000 */
[----:B------:R-:W2:Y:S01]  /*a6a0*/  LDL.LU R230, [R1+0x68c] ;  /* 0x00068c0001e67983 */ /* 0x000ea20000300800 */
[----:B------:R-:W-:-:S03]  /*a6b0*/  FADD R13, R235, R13 ;  /* 0x0000000deb0d7221 */ /* 0x000fc60000000000 */
[----:B------:R-:W2:Y:S04]  /*a6c0*/  LDL.LU R231, [R1+0x688] ;  /* 0x0006880001e77983 */ /* 0x000ea80000300800 */
[----:B------:R-:W2:Y:S04]  /*a6d0*/  LDL.LU R232, [R1+0x684] ;  /* 0x0006840001e87983 */ /* 0x000ea80000300800 */
[----:B------:R-:W2:Y:S04]  /*a6e0*/  LDL.LU R233, [R1+0x680] ;  /* 0x0006800001e97983 */ /* 0x000ea80000300800 */
[----:B------:R-:W2:Y:S04]  /*a6f0*/  LDL.LU R234, [R1+0x67c] ;  /* 0x00067c0001ea7983 */ /* 0x000ea80000300800 */
[----:B------:R-:W2:Y:S01]  /*a700*/  LDL.LU R235, [R1+0x678] ;  /* 0x0006780001eb7983 */ /* 0x000ea20000300800 */
[----:B------:R-:W-:-:S01]  /*a710*/  FADD R14, R24, R14 ;  /* 0x0000000e180e7221 */ /* 0x000fc20000000000 */
[----:B------:R-:W-:Y:S01]  /*a720*/  FADD R15, R25, R15 ;  /* 0x0000000f190f7221 */ /* 0x000fe20000000000 */
[----:B------:R-:W-:-:S01]  /*a730*/  FADD R16, R26, R16 ;  /* 0x000000101a107221 */ /* 0x000fc20000000000 */
[----:B------:R-:W2:Y:S01]  /*a740*/  LDL.LU R24, [R1+0x674] ;  /* 0x0006740001187983 */ /* 0x000ea20000300800 */
[----:B------:R-:W-:-:S01]  /*a750*/  FADD R17, R27, R17 ;  /* 0x000000111b117221 */ /* 0x000fc20000000000 */
[----:B------:R-:W-:-:S02]  /*a760*/  FADD R18, R28, R18 ;  /* 0x000000121c127221 */ /* 0x000fc40000000000 */
[----:B------:R-:W2:Y:S01]  /*a770*/  LDL.LU R25, [R1+0x670] ;  /* 0x0006700001197983 */ /* 0x000ea20000300800 */
[----:B------:R-:W-:-:S03]  /*a780*/  FADD R19, R29, R19 ;  /* 0x000000131d137221 */ /* 0x000fc60000000000 */
        /* <DEDUP_REMOVED lines=155> */
[----:B---3--:R-:W-:-:S03]  /*b140*/  FADD R225, R107, R225 ;  /* 0x000000e16be17221 */ /* 0x008fc60000000000 */
[----:B------:R-:W3:Y:S01]  /*b150*/  LDL.LU R104, [R1+0x534] ;  /* 0x0005340001687983 */ /* 0x000ee20000300800 */
[----:B----4-:R-:W-:-:S03]  /*b160*/  FADD R226, R108, R226 ;  /* 0x000000e26ce27221 */ /* 0x010fc60000000000 */
[----:B------:R-:W4:Y:S01]  /*b170*/  LDL.LU R105, [R1+0x530] ;  /* 0x0005300001697983 */ /* 0x000f220000300800 */
[----:B--2---:R-:W-:-:S03]  /*b180*/  FADD R227, R109, R227 ;  /* 0x000000e36de37221 */ /* 0x004fc60000000000 */
        /* <DEDUP_REMOVED lines=15> */
[----:B------:R-:W-:-:S01]  /*b280*/  FADD R235, R117, R235 ;  /* 0x000000eb75eb7221 */ /* 0x000fc20000000000 */
[----:B------:R-:W-:Y:S02]  /*b290*/  FADD R121, R120, R121 ;  /* 0x0000007978797221 */ /* 0x000fe40000000000 */
[----:B------:R-:W2:Y:S01]  /*b2a0*/  LDL.LU R114, [R1+0x50c] ;  /* 0x00050c0001727983 */ /* 0x000ea20000300800 */
[----:B------:R-:W-:-:S03]  /*b2b0*/  FADD R236, R118, R236 ;  /* 0x000000ec76ec7221 */ /* 0x000fc60000000000 */
[----:B------:R-:W2:Y:S01]  /*b2c0*/  LDL.LU R115, [R1+0x508] ;  /* 0x0005080001737983 */ /* 0x000ea20000300800 */
[----:B------:R-:W-:-:S03]  /*b2d0*/  FADD R237, R119, R237 ;  /* 0x000000ed77ed7221 */ /* 0x000fc60000000000 */
[----:B------:R-:W2:Y:S01]  /*b2e0*/  LDL.LU R116, [R1+0x504] ;  /* 0x0005040001747983 */ /* 0x000ea20000300800 */
[----:B------:R-:W-:-:S03]  /*b2f0*/  FADD R123, R122, R123 ;  /* 0x0000007b7a7b7221 */ /* 0x000fc60000000000 */
[----:B------:R-:W2:Y:S04]  /*b300*/  LDL.LU R117, [R1+0x500] ;  /* 0x0005000001757983 */ /* 0x000ea80000300800 */
[----:B------:R-:W2:Y:S01]  /*b310*/  LDL.LU R118, [R1+0x4fc] ;  /* 0x0004fc0001767983 */ /* 0x000ea20000300800 */
[----:B------:R-:W-:-:S03]  /*b320*/  FADD R125, R124, R125 ;  /* 0x0000007d7c7d7221 */ /* 0x000fc60000000000 */
[----:B------:R-:W2:Y:S04]  /*b330*/  LDL.LU R119, [R1+0x4f8] ;  /* 0x0004f80001777983 */ /* 0x000ea80000300800 */
[----:B------:R-:W2:Y:S04]  /*b340*/  LDL.LU R120, [R1+0x4f4] ;  /* 0x0004f40001787983 */ /* 0x000ea80000300800 */
[----:B------:R0:W-:Y:S01]  /*b350*/  STL [R1+0x200], R121 ;  /* 0x0002007901007387 */ /* 0x0001e20000100800 */
[----:B------:R-:W-:-:S01]  /*b360*/  FADD R127, R126, R127 ;  /* 0x0000007f7e7f7221 */ /* 0x000fc20000000000 */
[----:B------:R-:W-:Y:S01]  /*b370*/  FADD R0, R128, R0 ;  /* 0x0000000080007221 */ /* 0x000fe20000000000 */
[----:B------:R-:W-:-:S01]  /*b380*/  FADD R148, R150, R148 ;  /* 0x0000009496947221 */ /* 0x000fc20000000000 */
[----:B0-----:R-:W2:Y:S04]  /*b390*/  LDL.LU R121, [R1+0x4f0] ;  /* 0x0004f00001797983 */ /* 0x001ea80000300800 */
        /* <DEDUP_REMOVED lines=9> */
[----:B------:R-:W-:-:S02]  /*b430*/  FADD R136, R137, R136 ;  /* 0x0000008889887221 */ /* 0x000fc40000000000 */
[----:B0-----:R-:W2:Y:S04]  /*b440*/  LDL.LU R125, [R1+0x4e0] ;  /* 0x0004e000017d7983 */ /* 0x001ea80000300800 */
[----:B------:R-:W2:Y:S04]  /*b450*/  LDL.LU R126, [R1+0x4dc] ;  /* 0x0004dc00017e7983 */ /* 0x000ea80000300800 */
[----:B------:R0:W-:Y:S01]  /*b460*/  STL [R1+0x20c], R127 ;  /* 0x00020c7f01007387 */ /* 0x0001e20000100800 */
[----:B------:R-:W-:-:S01]  /*b470*/  FADD R132, R134, R132 ;  /* 0x0000008486847221 */ /* 0x000fc20000000000 */
[----:B------:R-:W-:-:S02]  /*b480*/  FADD R2, R130, R2 ;  /* 0x0000000282027221 */ /* 0x000fc40000000000 */
[----:B0-----:R-:W2:Y:S04]  /*b490*/  LDL.LU R127, [R1+0x4d8] ;  /* 0x0004d800017f7983 */ /* 0x001ea80000300800 */
[----:B------:R-:W2:Y:S04]  /*b4a0*/  LDL.LU R128, [R1+0x4d4] ;  /* 0x0004d40001807983 */ /* 0x000ea80000300800 */
[----:B------:R-:W-:Y:S04]  /*b4b0*/  STL [R1+0x210], R0 ;  /* 0x0002100001007387 */ /* 0x000fe80000100800 */
[----:B------:R-:W-:Y:S04]  /*b4c0*/  STL [R1+0x214], R148 ;  /* 0x0002149401007387 */ /* 0x000fe80000100800 */
[----:B------:R-:W-:Y:S04]  /*b4d0*/  STL [R1+0x218], R144 ;  /* 0x0002189001007387 */ /* 0x000fe80000100800 */
[----:B------:R-:W-:Y:S04]  /*b4e0*/  STL [R1+0x21c], R142 ;  /* 0x00021c8e01007387 */ /* 0x000fe80000100800 */
[----:B------:R-:W-:Y:S04]  /*b4f0*/  STL [R1+0x220], R140 ;  /* 0x0002208c01007387 */ /* 0x000fe80000100800 */
[----:B------:R-:W-:Y:S04]  /*b500*/  STL [R1+0x224], R138 ;  /* 0x0002248a01007387 */ /* 0x000fe80000100800 */
[----:B------:R-:W3:Y:S04]  /*b510*/  LDL.LU R130, [R1+0x234] ;  /* 0x0002340001827983 */ /* 0x000ee80000300800 */
[----:B------:R-:W-:Y:S04]  /*b520*/  STL [R1+0x228], R136 ;  /* 0x0002288801007387 */ /* 0x000fe80000100800 */
[----:B------:R0:W-:Y:S04]  /*b530*/  STL [R1+0x22c], R132 ;  /* 0x00022c8401007387 */ /* 0x0001e80000100800 */
[----:B0-----:R-:W4:Y:S04]  /*b540*/  LDL.LU R132, [R1+0x238] ;  /* 0x0002380001847983 */ /* 0x001f280000300800 */
[----:B------:R-:W2:Y:S04]  /*b550*/  LDL.LU R134, [R1+0x23c] ;  /* 0x00023c0001867983 */ /* 0x000ea80000300800 */
[----:B------:R0:W-:Y:S04]  /*b560*/  STL [R1+0x230], R2 ;  /* 0x0002300201007387 */ /* 0x0001e80000100800 */
[----:B------:R-:W2:Y:S04]  /*b570*/  LDL.LU R136, [R1+0x240] ;  /* 0x0002400001887983 */ /* 0x000ea80000300800 */
        /* <DEDUP_REMOVED lines=11> */
[----:B0-----:R-:W2:Y:S04]  /*b630*/  LDL.LU R2, [R1+0x270] ;  /* 0x0002700001027983 */ /* 0x001ea80000300800 */
[----:B------:R-:W2:Y:S01]  /*b640*/  LDL.LU R0, [R1+0x274] ;  /* 0x0002740001007983 */ /* 0x000ea20000300800 */
[----:B---3--:R-:W-:-:S03]  /*b650*/  FADD R130, R129, R130 ;  /* 0x0000008281827221 */ /* 0x008fc60000000000 */
[----:B------:R-:W3:Y:S04]  /*b660*/  LDL.LU R129, [R1+0x4d0] ;  /* 0x0004d00001817983 */ /* 0x000ee80000300800 */
[----:B------:R0:W-:Y:S04]  /*b670*/  STL [R1+0x234], R130 ;  /* 0x0002348201007387 */ /* 0x0001e80000100800 */
[----:B0-----:R-:W3:Y:S01]  /*b680*/  LDL.LU R130, [R1+0x4cc] ;  /* 0x0004cc0001827983 */ /* 0x001ee20000300800 */
[----:B----4-:R-:W-:-:S03]  /*b690*/  FADD R132, R131, R132 ;  /* 0x0000008483847221 */ /* 0x010fc60000000000 */
[----:B------:R-:W4:Y:S01]  /*b6a0*/  LDL.LU R131, [R1+0x4c8] ;  /* 0x0004c80001837983 */ /* 0x000f220000300800 */
[----:B--2---:R-:W-:-:S03]  /*b6b0*/  FADD R134, R133, R134 ;  /* 0x0000008685867221 */ /* 0x004fc60000000000 */
[----:B------:R0:W-:Y:S01]  /*b6c0*/  STL [R1+0x238], R132 ;  /* 0x0002388401007387 */ /* 0x0001e20000100800 */
[----:B------:R-:W-:-:S03]  /*b6d0*/  FADD R136, R135, R136 ;  /* 0x0000008887887221 */ /* 0x000fc60000000000 */
[----:B0-----:R-:W2:Y:S01]  /*b6e0*/  LDL.LU R132, [R1+0x4c4] ;  /* 0x0004c40001847983 */ /* 0x001ea20000300800 */
[----:B------:R-:W-:-:S03]  /*b6f0*/  FADD R150, R151, R150 ;  /* 0x0000009697967221 */ /* 0x000fc60000000000 */
[----:B------:R-:W2:Y:S01]  /*b700*/  LDL.LU R133, [R1+0x4c0] ;  /* 0x0004c00001857983 */ /* 0x000ea20000300800 */
[----:B------:R-:W-:-:S03]  /*b710*/  FADD R148, R149, R148 ;  /* 0x0000009495947221 */ /* 0x000fc60000000000 */
[----:B------:R0:W-:Y:S01]  /*b720*/  STL [R1+0x23c], R134 ;  /* 0x00023c8601007387 */ /* 0x0001e20000100800 */
[----:B------:R-:W-:-:S01]  /*b730*/  FADD R146, R147, R146 ;  /* 0x0000009293927221 */ /* 0x000fc20000000000 */
[----:B------:R-:W-:Y:S02]  /*b740*/  FADD R144, R145, R144 ;  /* 0x0000009091907221 */ /* 0x000fe40000000000 */
[----:B0-----:R-:W2:Y:S01]  /*b750*/  LDL.LU R134, [R1+0x4bc] ;  /* 0x0004bc0001867983 */ /* 0x001ea20000300800 */
[----:B------:R-:W-:-:S03]  /*b760*/  FADD R143, R24, R143 ;  /* 0x0000008f188f7221 */ /* 0x000fc60000000000 */
[----:B------:R-:W2:Y:S01]  /*b770*/  LDL.LU R135, [R1+0x4b8] ;  /* 0x0004b80001877983 */ /* 0x000ea20000300800 */
[----:B------:R-:W-:-:S03]  /*b780*/  FADD R142, R25, R142 ;  /* 0x0000008e198e7221 */ /* 0x000fc60000000000 */
[----:B------:R0:W-:Y:S01]  /*b790*/  STL [R1+0x240], R136 ;  /* 0x0002408801007387 */ /* 0x0001e20000100800 */
[----:B------:R-:W-:-:S01]  /*b7a0*/  FADD R141, R26, R141 ;  /* 0x0000008d1a8d7221 */ /* 0x000fc20000000000 */
[----:B------:R-:W-:Y:S01]  /*b7b0*/  FADD R140, R27, R140 ;  /* 0x0000008c1b8c7221 */ /* 0x000fe20000000000 */
[----:B------:R-:W-:-:S01]  /*b7c0*/  FADD R139, R28, R139 ;  /* 0x0000008b1c8b7221 */ /* 0x000fc20000000000 */
[----:B0-----:R-:W2:Y:S01]  /*b7d0*/  LDL.LU R136, [R1+0x4b4] ;  /* 0x0004b40001887983 */ /* 0x001ea20000300800 */
[----:B------:R-:W-:-:S03]  /*b7e0*/  FADD R138, R29, R138 ;  /* 0x0000008a1d8a7221 */ /* 0x000fc60000000000 */
[----:B------:R0:W-:Y:S01]  /*b7f0*/  STL [R1+0x244], R150 ;  /* 0x0002449601007387 */ /* 0x0001e20000100800 */
[----:B------:R-:W-:-:S03]  /*b800*/  FADD R137, R30, R137 ;  /* 0x000000891e897221 */ /* 0x000fc60000000000 */
[----:B------:R1:W-:Y:S01]  /*b810*/  STL [R1+0x248], R148 ;  /* 0x0002489401007387 */ /* 0x0003e20000100800 */
[----:B------:R-:W-:-:S03]  /*b820*/  FADD R2, R31, R2 ;  /* 0x000000021f027221 */ /* 0x000fc60000000000 */
[----:B------:R1:W-:Y:S01]  /*b830*/  STL [R1+0x24c], R146 ;  /* 0x00024c9201007387 */ /* 0x0003e20000100800 */
[----:B------:R-:W-:-:S03]  /*b840*/  FADD R0, R32, R0 ;  /* 0x0000000020007221 */ /* 0x000fc60000000000 */
[----:B------:R1:W-:Y:S04]  /*b850*/  STL [R1+0x250], R144 ;  /* 0x0002509001007387 */ /* 0x0003e80000100800 */
[----:B------:R1:W-:Y:S04]  /*b860*/  STL [R1+0x254], R143 ;  /* 0x0002548f01007387 */ /* 0x0003e80000100800 */
[----:B------:R1:W-:Y:S04]  /*b870*/  STL [R1+0x258], R142 ;  /* 0x0002588e01007387 */ /* 0x0003e80000100800 */
[----:B------:R1:W-:Y:S04]  /*b880*/  STL [R1+0x25c], R141 ;  /* 0x00025c8d01007387 */ /* 0x0003e80000100800 */
[----:B------:R1:W-:Y:S04]  /*b890*/  STL [R1+0x260], R140 ;  /* 0x0002608c01007387 */ /* 0x0003e80000100800 */
[----:B------:R1:W-:Y:S04]  /*b8a0*/  STL [R1+0x264], R139 ;  /* 0x0002648b01007387 */ /* 0x0003e80000100800 */
[----:B------:R1:W-:Y:S04]  /*b8b0*/  STL [R1+0x268], R138 ;  /* 0x0002688a01007387 */ /* 0x0003e80000100800 */
[----:B------:R-:W3:Y:S04]  /*b8c0*/  LDL.LU R151, [R1+0x278] ;  /* 0x0002780001977983 */ /* 0x000ee80000300800 */
[----:B------:R1:W-:Y:S04]  /*b8d0*/  STL [R1+0x26c], R137 ;  /* 0x00026c8901007387 */ /* 0x0003e80000100800 */
[----:B0-----:R-:W4:Y:S04]  /*b8e0*/  LDL.LU R150, [R1+0x27c] ;  /* 0x00027c0001967983 */ /* 0x001f280000300800 */
[----:B------:R0:W-:Y:S04]  /*b8f0*/  STL [R1+0x270], R2 ;  /* 0x0002700201007387 */ /* 0x0001e80000100800 */
[----:B------:R-:W2:Y:S04]  /*b900*/  LDL.LU R149, [R1+0x280] ;  /* 0x0002800001957983 */ /* 0x000ea80000300800 */
[----:B------:R0:W-:Y:S04]  /*b910*/  STL [R1+0x274], R0 ;  /* 0x0002740001007387 */ /* 0x0001e80000100800 */
[----:B-1----:R-:W2:Y:S04]  /*b920*/  LDL.LU R148, [R1+0x284] ;  /* 0x0002840001947983 */ /* 0x002ea80000300800 */
        /* <DEDUP_REMOVED lines=13> */
[----:B---3--:R-:W-:-:S05]  /*ba00*/  FADD R151, R33, R151 ;  /* 0x0000009721977221 */ /* 0x008fca0000000000 */
[----:B------:R0:W-:Y:S01]  /*ba10*/  STL [R1+0x278], R151 ;  /* 0x0002789701007387 */ /* 0x0001e20000100800 */
[----:B----4-:R-:W-:-:S05]  /*ba20*/  FADD R150, R34, R150 ;  /* 0x0000009622967221 */ /* 0x010fca0000000000 */
[----:B------:R1:W-:Y:S01]  /*ba30*/  STL [R1+0x27c], R150 ;  /* 0x00027c9601007387 */ /* 0x0003e20000100800 */
[----:B--2---:R-:W-:-:S05]  /*ba40*/  FADD R149, R35, R149 ;  /* 0x0000009523957221 */ /* 0x004fca0000000000 */
[----:B------:R2:W-:Y:S01]  /*ba50*/  STL [R1+0x280], R149 ;  /* 0x0002809501007387 */ /* 0x0005e20000100800 */
[----:B------:R-:W-:-:S01]  /*ba60*/  FADD R148, R36, R148 ;  /* 0x0000009424947221 */ /* 0x000fc20000000000 */
[----:B------:R-:W-:-:S04]  /*ba70*/  FADD R147, R37, R147 ;  /* 0x0000009325937221 */ /* 0x000fc80000000000 */
[----:B------:R3:W-:Y:S01]  /*ba80*/  STL [R1+0x284], R148 ;  /* 0x0002849401007387 */ /* 0x0007e20000100800 */
[----:B------:R-:W-:-:S03]  /*ba90*/  FADD R146, R38, R146 ;  /* 0x0000009226927221 */ /* 0x000fc60000000000 */
        /* <DEDUP_REMOVED lines=20> */
[----:B0-----:R-:W4:Y:S01]  /*bbe0*/  LDL.LU R151, [R1+0x2bc] ;  /* 0x0002bc0001977983 */ /* 0x001f220000300800 */
[----:B------:R-:W-:-:S03]  /*bbf0*/  FADD R0, R49, R0 ;  /* 0x0000000031007221 */ /* 0x000fc60000000000 */
[----:B------:R0:W-:Y:S04]  /*bc00*/  STL [R1+0x2b0], R137 ;  /* 0x0002b08901007387 */ /* 0x0001e80000100800 */
[----:B-1----:R-:W4:Y:S04]  /*bc10*/  LDL.LU R150, [R1+0x2c0] ;  /* 0x0002c00001967983 */ /* 0x002f280000300800 */
[----:B------:R1:W-:Y:S04]  /*bc20*/  STL [R1+0x2b4], R2 ;  /* 0x0002b40201007387 */ /* 0x0003e80000100800 */
[----:B--2---:R-:W2:Y:S04]  /*bc30*/  LDL.LU R149, [R1+0x2c4] ;  /* 0x0002c40001957983 */ /* 0x004ea80000300800 */
[----:B------:R1:W-:Y:S04]  /*bc40*/  STL [R1+0x2b8], R0 ;  /* 0x0002b80001007387 */ /* 0x0003e80000100800 */
[----:B---3--:R-:W3:Y:S04]  /*bc50*/  LDL.LU R148, [R1+0x2c8] ;  /* 0x0002c80001947983 */ /* 0x008ee80000300800 */
[----:B----4-:R-:W4:Y:S04]  /*bc60*/  LDL.LU R147, [R1+0x2cc] ;  /* 0x0002cc0001937983 */ /* 0x010f280000300800 */
[----:B------:R-:W4:Y:S04]  /*bc70*/  LDL.LU R146, [R1+0x2d0] ;  /* 0x0002d00001927983 */ /* 0x000f280000300800 */
        /* <DEDUP_REMOVED lines=8> */
[----:B0-----:R-:W4:Y:S04]  /*bd00*/  LDL.LU R137, [R1+0x2f4] ;  /* 0x0002f40001897983 */ /* 0x001f280000300800 */
[----:B-1----:R-:W4:Y:S04]  /*bd10*/  LDL.LU R2, [R1+0x2f8] ;  /* 0x0002f80001027983 */ /* 0x002f280000300800 */
[----:B------:R-:W4:Y:S01]  /*bd20*/  LDL.LU R0, [R1+0x2fc] ;  /* 0x0002fc0001007983 */ /* 0x000f220000300800 */
[----:B------:R-:W-:-:S01]  /*bd30*/  FADD R151, R50, R151 ;  /* 0x0000009732977221 */ /* 0x000fc20000000000 */
[----:B------:R-:W-:-:S04]  /*bd40*/  FADD R150, R51, R150 ;  /* 0x0000009633967221 */ /* 0x000fc80000000000 */
[----:B------:R0:W-:Y:S01]  /*bd50*/  STL [R1+0x2bc], R151 ;  /* 0x0002bc9701007387 */ /* 0x0001e20000100800 */
[----:B--2---:R-:W-:-:S03]  /*bd60*/  FADD R149, R52, R149 ;  /* 0x0000009534957221 */ /* 0x004fc60000000000 */
[----:B------:R1:W-:Y:S01]  /*bd70*/  STL [R1+0x2c0], R150 ;  /* 0x0002c09601007387 */ /* 0x0003e20000100800 */
[----:B---3--:R-:W-:-:S03]  /*bd80*/  FADD R148, R53, R148 ;  /* 0x0000009435947221 */ /* 0x008fc60000000000 */
[----:B------:R2:W-:Y:S01]  /*bd90*/  STL [R1+0x2c4], R149 ;  /* 0x0002c49501007387 */ /* 0x0005e20000100800 */
[----:B----4-:R-:W-:-:S03]  /*bda0*/  FADD R147, R54, R147 ;  /* 0x0000009336937221 */ /* 0x010fc60000000000 */
        /* <DEDUP_REMOVED lines=198> */
[----:B------:R-:W-:Y:S01]  /*ca10*/  STL [R1+0x3cc], R151 ;  /* 0x0003cc9701007387 */ /* 0x000fe20000100800 */
[----:B--2---:R-:W-:-:S03]  /*ca20*/  FADD R149, R120, R149 ;  /* 0x0000009578957221 */ /* 0x004fc60000000000 */
[----:B------:R-:W-:Y:S01]  /*ca30*/  STL [R1+0x3d0], R150 ;  /* 0x0003d09601007387 */ /* 0x000fe20000100800 */
[----:B---3--:R-:W-:-:S03]  /*ca40*/  FADD R148, R121, R148 ;  /* 0x0000009479947221 */ /* 0x008fc60000000000 */
[----:B------:R-:W-:Y:S01]  /*ca50*/  STL [R1+0x3d4], R149 ;  /* 0x0003d49501007387 */ /* 0x000fe20000100800 */
[----:B----4-:R-:W-:-:S03]  /*ca60*/  FADD R147, R122, R147 ;  /* 0x000000937a937221 */ /* 0x010fc60000000000 */
[----:B------:R-:W-:Y:S01]  /*ca70*/  STL [R1+0x3d8], R148 ;  /* 0x0003d89401007387 */ /* 0x000fe20000100800 */
[----:B------:R-:W-:-:S03]  /*ca80*/  FADD R146, R123, R146 ;  /* 0x000000927b927221 */ /* 0x000fc60000000000 */
        /* <DEDUP_REMOVED lines=18> */
[----:B------:R-:W-:Y:S04]  /*cbb0*/  STL [R1+0x400], R138 ;  /* 0x0004008a01007387 */ /* 0x000fe80000100800 */
[----:B------:R0:W-:Y:S04]  /*cbc0*/  STL [R1+0x404], R137 ;  /* 0x0004048901007387 */ /* 0x0001e80000100800 */
[----:B0-----:R-:W2:Y:S01]  /*cbd0*/  LDL.LU R137, [R1+0x410] ;  /* 0x0004100001897983 */ /* 0x001ea20000300800 */
[----:B------:R-:W-:-:S01]  /*cbe0*/  FADD R2, R133, R2 ;  /* 0x0000000285027221 */ /* 0x000fc20000000000 */
[----:B------:R-:W-:-:S02]  /*cbf0*/  FADD R0, R134, R0 ;  /* 0x0000000086007221 */ /* 0x000fc40000000000 */
[----:B------:R-:W3:Y:S04]  /*cc00*/  LDL.LU R138, [R1+0x414] ;  /* 0x00041400018a7983 */ /* 0x000ee80000300800 */
[----:B------:R-:W-:Y:S04]  /*cc10*/  STL [R1+0x408], R2 ;  /* 0x0004080201007387 */ /* 0x000fe80000100800 */
[----:B------:R-:W4:Y:S04]  /*cc20*/  LDL.LU R139, [R1+0x418] ;  /* 0x00041800018b7983 */ /* 0x000f280000300800 */
[----:B------:R0:W-:Y:S04]  /*cc30*/  STL [R1+0x40c], R0 ;  /* 0x00040c0001007387 */ /* 0x0001e80000100800 */
        /* <DEDUP_REMOVED lines=13> */
[----:B------:R-:W4:Y:S01]  /*cd10*/  LDL.LU R2, [R1+0x450] ;  /* 0x0004500001027983 */ /* 0x000f220000300800 */
[----:B--2---:R-:W-:-:S05]  /*cd20*/  FADD R137, R135, R137 ;  /* 0x0000008987897221 */ /* 0x004fca0000000000 */
[----:B------:R0:W-:Y:S04]  /*cd30*/  STL [R1+0x410], R137 ;  /* 0x0004108901007387 */ /* 0x0001e80000100800 */
[----:B0-----:R-:W4:Y:S01]  /*cd40*/  LDL.LU R137, [R1+0x4b0] ;  /* 0x0004b00001897983 */ /* 0x001f220000300800 */
[----:B---3--:R-:W-:-:S05]  /*cd50*/  FADD R138, R136, R138 ;  /* 0x0000008a888a7221 */ /* 0x008fca0000000000 */
[----:B------:R0:W-:Y:S04]  /*cd60*/  STL [R1+0x414], R138 ;  /* 0x0004148a01007387 */ /* 0x0001e80000100800 */
[----:B0-----:R-:W2:Y:S01]  /*cd70*/  LDL.LU R138, [R1+0x4ac] ;  /* 0x0004ac00018a7983 */ /* 0x001ea20000300800 */
[----:B----4-:R-:W-:-:S05]  /*cd80*/  FADD R139, R137, R139 ;  /* 0x0000008b898b7221 */ /* 0x010fca0000000000 */
[----:B------:R0:W-:Y:S04]  /*cd90*/  STL [R1+0x418], R139 ;  /* 0x0004188b01007387 */ /* 0x0001e80000100800 */
[----:B0-----:R-:W3:Y:S01]  /*cda0*/  LDL.LU R139, [R1+0x4a8] ;  /* 0x0004a800018b7983 */ /* 0x001ee20000300800 */
[----:B--2---:R-:W-:-:S05]  /*cdb0*/  FADD R140, R138, R140 ;  /* 0x0000008c8a8c7221 */ /* 0x004fca0000000000 */
[----:B------:R0:W-:Y:S04]  /*cdc0*/  STL [R1+0x41c], R140 ;  /* 0x00041c8c01007387 */ /* 0x0001e80000100800 */
[----:B0-----:R-:W2:Y:S01]  /*cdd0*/  LDL.LU R140, [R1+0x4a4] ;  /* 0x0004a400018c7983 */ /* 0x001ea20000300800 */
[----:B---3--:R-:W-:-:S05]  /*cde0*/  FADD R141, R139, R141 ;  /* 0x0000008d8b8d7221 */ /* 0x008fca0000000000 */
        /* <DEDUP_REMOVED lines=34> */
[----:B0-----:R0:W5:Y:S01]  /*d010*/  LDL.LU R0, [R1+0x474] ;  /* 0x0004740001007983 */ /* 0x0011620000300800 */
[----:B------:R-:W-:Y:S01]  /*d020*/  UMOV UR6, URZ ;  /* 0x0000003f00067c82 */ /* 0x000fe20008000000 */
[----:B---3--:R-:W-:-:S05]  /*d030*/  FADD R2, R2, R151 ;  /* 0x0000009702027221 */ /* 0x008fca0000000000 */
[----:B------:R0:W-:Y:S02]  /*d040*/  STL [R1+0x450], R2 ;  /* 0x0004500201007387 */ /* 0x0001e40000100800 */
.L_x_28:
[----:B------:R-:W-:Y:S05]  /*d050*/  @!P1 BRA `(.L_x_29) ;  /* 0x0000000000049947 */ /* 0x000fea0003800000 */
[----:B------:R-:W-:Y:S01]  /*d060*/  BPT.TRAP 0x1 ;  /* 0x000000040000795c */ /* 0x000fe20000300000 */
.L_x_29:
[----:B0-----:R-:W2:Y:S04]  /*d070*/  LDL R2, [R1+0x454] ;  /* 0x0004540001027983 */ /* 0x001ea80000100800 */
[----:B-----5:R0:W-:Y:S04]  /*d080*/  STL [R1+0x474], R0 ;  /* 0x0004740001007387 */ /* 0x0201e80000100800 */
[----:B0-----:R-:W3:Y:S01]  /*d090*/  LDL R0, [R1+0x458] ;  /* 0x0004580001007983 */ /* 0x001ee20000100800 */
[----:B--2---:R-:W-:Y:S01]  /*d0a0*/  ISETP.NE.AND P0, PT, R2, RZ, PT ;  /* 0x000000ff0200720c */ /* 0x004fe20003f05270 */
[----:B------:R-:W-:-:S12]  /*d0b0*/  IMAD.U32 R2, RZ, RZ, UR25 ;  /* 0x00000019ff027e24 */ /* 0x000fd8000f8e00ff */
[----:B------:R-:W-:-:S05]  /*d0c0*/  @P0 LEA R2, R2, UR11, 0x3 ;  /* 0x0000000b02020c11 */ /* 0x000fca000f8e18ff */
[----:B------:R-:W-:-:S05]  /*d0d0*/  @P0 VIADD R2, R2, 0x20 ;  /* 0x0000002002020836 */ /* 0x000fca0000000000 */
[----:B---3--:R-:W-:Y:S02]  /*d0e0*/  @P0 PRMT R2, R0, 0x654, R2 ;  /* 0x0000065400020816 */ /* 0x008fe40000000002 */
[----:B------:R0:W5:Y:S01]  /*d0f0*/  LDL.LU R0, [R1+0x474] ;  /* 0x0004740001007983 */ /* 0x0001620000300800 */
[----:B------:R-:W-:Y:S01]  /*d100*/  UISETP.GT.U32.AND UP0, UPT, UR13, 0x1, UPT ;  /* 0x000000010d00788c */ /* 0x000fe2000bf04070 */
[----:B------:R0:W-:Y:S05]  /*d110*/  @P0 SYNCS.ARRIVE.TRANS64.RED.A1T0 RZ, [R2+URZ], RZ ;  /* 0x000000ff02ff09a7 */ /* 0x0001ea000810043f */
[----:B------:R-:W-:-:S13]  /*d120*/  PLOP3.LUT P0, PT, PT, PT, UP0, 0x80, 0x0 ;  /* 0x000000000000781c */ /* 0x000fda0003f0f008 */
[----:B0-----:R-:W-:Y:S05]  /*d130*/  @P0 BRA `(.L_x_30) ;  /* 0x0000000000040947 */ /* 0x001fea0003800000 */
[----:B------:R-:W-:Y:S01]  /*d140*/  BPT.TRAP 0x1 ;  /* 0x000000040000795c */ /* 0x000fe20000300000 */
.L_x_30:
[----:B------:R-:W-:Y:S02]  /*d150*/  UISETP.GT.AND UP2, UPT, UR24, 0x1, UPT ;  /* 0x000000011800788c */ /* 0x000fe4000bf44270 */
[----:B------:R-:W-:Y:S02]  /*d160*/  UIADD3 UR23, UR23, 0x1, URZ ;  /* 0x0000000117177890 */ /* 0x000fe4000fffe03f */
[----:B------:R-:W-:Y:S02]  /*d170*/  UIADD3 UR25, UR25, 0x1, URZ ;  /* 0x0000000119197890 */ /* 0x000fe4000fffe03f */
[----:B------:R-:W-:Y:S01]  /*d180*/  PLOP3.LUT P0, PT, PT, PT, UP2, 0x80, 0x0 ;  /* 0x000000000000781c */ /* 0x000fe20003f0f028 */
[----:B------:R-:W-:Y:S02]  /*d190*/  UISETP.NE.AND UP0, UPT, UR23, 0x4, UPT ;  /* 0x000000041700788c */ /* 0x000fe4000bf05270 */
[----:B------:R-:W-:Y:S02]  /*d1a0*/  UISETP.NE.AND UP1, UPT, UR25, 0x4, UPT ;  /* 0x000000041900788c */ /* 0x000fe4000bf25270 */
[----:B------:R-:W-:-:S02]  /*d1b0*/  USEL UR8, URZ, 0x1, UP0 ;  /* 0x000000013f087887 */ /* 0x000fc40008000000 */
[----:B------:R-:W-:Y:S02]  /*d1c0*/  UIADD3 UR24, UR24, -0x1, URZ ;  /* 0xffffffff18187890 */ /* 0x000fe4000fffe03f */
[----:B------:R-:W-:Y:S02]  /*d1d0*/  USEL UR23, UR23, URZ, UP0 ;  /* 0x0000003f17177287 */ /* 0x000fe40008000000 */
[----:B-----5:R-:W-:Y:S01]  /*d1e0*/  LOP3.LUT R0, R0, UR8, RZ, 0x3c, !PT ;  /* 0x0000000800007c12 */ /* 0x020fe2000f8e3cff */
[----:B------:R-:W-:Y:S01]  /*d1f0*/  USEL UR25, UR25, URZ, UP1 ;  /* 0x0000003f19197287 */ /* 0x000fe20008800000 */
[----:B------:R-:W-:Y:S01]  /*d200*/  UMOV UR8, 0x1 ;  /* 0x0000000100087882 */ /* 0x000fe20000000000 */
[----:B------:R-:W-:Y:S10]  /*d210*/  @P0 BRA `(.L_x_31) ;  /* 0xffffff9c00a40947 */ /* 0x000ff4000383ffff */
.L_x_23:
[----:B------:R-:W-:-:S04]  /*d220*/  UISETP.NE.AND UP0, UPT, UR6, URZ, UPT ;  /* 0x0000003f0600728c */ /* 0x000fc8000bf05270 */
[----:B------:R-:W-:-:S06]  /*d230*/  USEL UR6, URZ, 0x1, !UP0 ;  /* 0x000000013f067887 */ /* 0x000fcc000c000000 */
[----:B------:R-:W-:-:S13]  /*d240*/  ISETP.NE.AND P0, PT, RZ, UR6, PT ;  /* 0x00000006ff007c0c */ /* 0x000fda000bf05270 */
[----:B------:R-:W-:Y:S05]  /*d250*/  @!P0 BRA `(.L_x_32) ;  /* 0x0000003800108947 */ /* 0x000fea0003800000 */
[----:B------:R0:W-:Y:S04]  /*d260*/  STL [R1+0x624], R43 ;  /* 0x0006242b01007387 */ /* 0x0001e80000100800 */
[----:B0-----:R-:W2:Y:S04]  /*d270*/  LDL.LU R43, [R1] ;  /* 0x00000000012b7983 */ /* 0x001ea80000300800 */
[----:B------:R0:W-:Y:S04]  /*d280*/  STL [R1+0x620], R44 ;  /* 0x0006202c01007387 */ /* 0x0001e80000100800 */
[----:B0-----:R-:W3:Y:S04]  /*d290*/  LDL.LU R44, [R1+0x4] ;  /* 0x00000400012c7983 */ /* 0x001ee80000300800 */
[----:B------:R0:W-:Y:S04]  /*d2a0*/  STL [R1+0x61c], R45 ;  /* 0x00061c2d01007387 */ /* 0x0001e80000100800 */
[----:B0-----:R-:W4:Y:S04]  /*d2b0*/  LDL.LU R45, [R1+0x8] ;  /* 0x00000800012d7983 */ /* 0x001f280000300800 */
[----:B------:R0:W-:Y:S04]  /*d2c0*/  STL [R1+0x618], R46 ;  /* 0x0006182e01007387 */ /* 0x0001e80000100800 */
[----:B0-----:R-:W5:Y:S04]  /*d2d0*/  LDL.LU R46, [R1+0xc] ;  /* 0x00000c00012e7983 */ /* 0x001f680000300800 */
        /* <DEDUP_REMOVED lines=138> */
[----:B------:R-:W5:Y:S04]  /*db80*/  LDL.LU R0, [R1+0x1b0] ;  /* 0x0001b00001007983 */ /* 0x000f680000300800 */
[----:B------:R-:W5:Y:S04]  /*db90*/  LDL.LU R2, [R1+0x204] ;  /* 0x0002040001027983 */ /* 0x000f680000300800 */
        /* <DEDUP_REMOVED lines=67> */
[----:B0-----:R-:W5:Y:S01]  /*dfd0*/  LDL.LU R149, [R1+0x12c] ;  /* 0x00012c0001957983 */ /* 0x001f620000300800 */
[----:B--2---:R-:W-:-:S03]  /*dfe0*/  FADD R3, R43, R3 ;  /* 0x000000032b037221 */ /* 0x004fc60000000000 */
[----:B------:R0:W-:Y:S01]  /*dff0*/  STL [R1+0x478], R150 ;  /* 0x0004789601007387 */ /* 0x0001e20000100800 */
[----:B---3--:R-:W-:Y:S01]  /*e000*/  FADD R4, R44, R4 ;  /* 0x000000042c047221 */ /* 0x008fe20000000000 */
[----:B----4-:R-:W-:Y:S01]  /*e010*/  FADD R5, R45, R5 ;  /* 0x000000052d057221 */ /* 0x010fe20000000000 */
[----:B-----5:R-:W-:Y:S01]  /*e020*/  FADD R6, R46, R6 ;  /* 0x000000062e067221 */ /* 0x020fe20000000000 */
[----:B------:R-:W-:Y:S01]  /*e030*/  FADD R7, R47, R7 ;  /* 0x000000072f077221 */ /* 0x000fe20000000000 */
[----:B0-----:R-:W2:Y:S04]  /*e040*/  LDL.LU R150, [R1+0x128] ;  /* 0x0001280001967983 */ /* 0x001ea80000300800 */
[----:B------:R0:W-:Y:S01]  /*e050*/  STL [R1+0x474], R151 ;  /* 0x0004749701007387 */ /* 0x0001e20000100800 */
[----:B------:R-:W-:Y:S01]  /*e060*/  FADD R8, R48, R8 ;  /* 0x0000000830087221 */ /* 0x000fe20000000000 */
[----:B------:R-:W-:Y:S01]  /*e070*/  FADD R9, R49, R9 ;  /* 0x0000000931097221 */ /* 0x000fe20000000000 */
[----:B------:R-:W-:Y:S01]  /*e080*/  FADD R10, R50, R10 ;  /* 0x0000000a320a7221 */ /* 0x000fe20000000000 */
[----:B0-----:R-:W3:Y:S04]  /*e090*/  LDL.LU R151, [R1+0x124] ;  /* 0x0001240001977983 */ /* 0x001ee80000300800 */
[----:B------:R-:W4:Y:S04]  /*e0a0*/  LDL.LU R43, [R1+0x624] ;  /* 0x00062400012b7983 */ /* 0x000f280000300800 */
[----:B------:R-:W5:Y:S04]  /*e0b0*/  LDL.LU R44, [R1+0x620] ;  /* 0x00062000012c7983 */ /* 0x000f680000300800 */
[----:B------:R-:W4:Y:S04]  /*e0c0*/  LDL.LU R45, [R1+0x61c] ;  /* 0x00061c00012d7983 */ /* 0x000f280000300800 */
[----:B------:R-:W5:Y:S01]  /*e0d0*/  LDL.LU R46, [R1+0x618] ;  /* 0x00061800012e7983 */ /* 0x000f620000300800 */
[----:B------:R-:W-:-:S03]  /*e0e0*/  FADD R11, R51, R11 ;  /* 0x0000000b330b7221 */ /* 0x000fc60000000000 */
[----:B------:R-:W4:Y:S01]  /*e0f0*/  LDL.LU R47, [R1+0x614] ;  /* 0x00061400012f7983 */ /* 0x000f220000300800 */
[----:B------:R-:W-:-:S03]  /*e100*/  FADD R12, R52, R12 ;  /* 0x0000000c340c7221 */ /* 0x000fc60000000000 */
        /* <DEDUP_REMOVED lines=132> */
[----:B------:R-:W5:Y:S04]  /*e950*/  LDL.LU R114, [R1+0x508] ;  /* 0x0005080001727983 */ /* 0x000f680000300800 */
[----:B------:R-:W5:Y:S01]  /*e960*/  LDL.LU R115, [R1+0x504] ;  /* 0x0005040001737983 */ /* 0x000f620000300800 */
[----:B------:R-:W-:Y:S01]  /*e970*/  FADD R206, R149, R206 ;  /* 0x000000ce95ce7221 */ /* 0x000fe20000000000 */
[----:B------:R-:W-:Y:S01]  /*e980*/  FADD R237, R118, R237 ;  /* 0x000000ed76ed7221 */ /* 0x000fe20000000000 */
[----:B------:R-:W-:Y:S01]  /*e990*/  FADD R236, R119, R236 ;  /* 0x000000ec77ec7221 */ /* 0x000fe20000000000 */
[----:B------:R0:W-:Y:S01]  /*e9a0*/  STL [R1+0x200], R116 ;  /* 0x0002007401007387 */ /* 0x0001e20000100800 */
[----:B------:R-:W-:Y:S01]  /*e9b0*/  FADD R235, R120, R235 ;  /* 0x000000eb78eb7221 */ /* 0x000fe20000000000 */
        /* <DEDUP_REMOVED lines=8> */
[----:B0-----:R-:W4:Y:S01]  /*ea40*/  LDL.LU R116, [R1+0x1b4] ;  /* 0x0001b40001747983 */ /* 0x001f220000300800 */
[----:B------:R-:W-:Y:S01]  /*ea50*/  FADD R226, R129, R226 ;  /* 0x000000e281e27221 */ /* 0x000fe20000000000 */
[----:B------:R-:W-:Y:S01]  /*ea60*/  FADD R225, R130, R225 ;  /* 0x000000e182e17221 */ /* 0x000fe20000000000 */
[----:B------:R-:W-:Y:S01]  /*ea70*/  FADD R224, R131, R224 ;  /* 0x000000e083e07221 */ /* 0x000fe20000000000 */
[----:B------:R-:W4:Y:S01]  /*ea80*/  LDL.LU R148, [R1+0x208] ;  /* 0x0002080001947983 */ /* 0x000f220000300800 */
[----:B------:R-:W-:Y:S01]  /*ea90*/  FADD R223, R132, R223 ;  /* 0x000000df84df7221 */ /* 0x000fe20000000000 */
[----:B------:R-:W-:Y:S01]  /*eaa0*/  FADD R216, R139, R216 ;  /* 0x000000d88bd87221 */ /* 0x000fe20000000000 */
[----:B------:R-:W-:Y:S01]  /*eab0*/  FADD R222, R133, R222 ;  /* 0x000000de85de7221 */ /* 0x000fe20000000000 */
        /* <DEDUP_REMOVED lines=8> */
[----:B------:R-:W5:Y:S01]  /*eb40*/  LDL.LU R149, [R1+0x20c] ;  /* 0x00020c0001957983 */ /* 0x000f620000300800 */
[----:B------:R-:W-:Y:S01]  /*eb50*/  FADD R212, R143, R212 ;  /* 0x000000d48fd47221 */ /* 0x000fe20000000000 */
[----:B------:R-:W-:Y:S01]  /*eb60*/  FADD R218, R137, R218 ;  /* 0x000000da89da7221 */ /* 0x000fe20000000000 */
[----:B------:R-:W-:Y:S01]  /*eb70*/  FADD R211, R144, R211 ;  /* 0x000000d390d37221 */ /* 0x000fe20000000000 */
[----:B------:R-:W5:Y:S01]  /*eb80*/  LDL.LU R118, [R1+0x1bc] ;  /* 0x0001bc0001767983 */ /* 0x000f620000300800 */
[----:B------:R-:W-:Y:S01]  /*eb90*/  FADD R217, R138, R217 ;  /* 0x000000d98ad97221 */ /* 0x000fe20000000000 */
[----:B------:R-:W-:Y:S01]  /*eba0*/  FADD R210, R145, R210 ;  /* 0x000000d291d27221 */ /* 0x000fe20000000000 */
[----:B---3--:R-:W-:Y:S01]  /*ebb0*/  FADD R204, R151, R204 ;  /* 0x000000cc97cc7221 */ /* 0x008fe20000000000 */
[----:B------:R-:W3:Y:S01]  /*ebc0*/  LDL.LU R0, [R1+0x210] ;  /* 0x0002100001007983 */ /* 0x000ee20000300800 */
[----:B------:R-:W-:Y:S01]  /*ebd0*/  FADD R209, R146, R209 ;  /* 0x000000d192d17221 */ /* 0x000fe20000000000 */
[----:B--2---:R-:W-:Y:S01]  /*ebe0*/  FADD R205, R150, R205 ;  /* 0x000000cd96cd7221 */ /* 0x004fe20000000000 */
[----:B------:R-:W-:Y:S01]  /*ebf0*/  FADD R208, R147, R208 ;  /* 0x000000d093d07221 */ /* 0x000fe20000000000 */
[----:B------:R-:W2:Y:S04]  /*ec00*/  LDL.LU R119, [R1+0x1c0] ;  /* 0x0001c00001777983 */ /* 0x000ea80000300800 */
[----:B0-----:R-:W2:Y:S04]  /*ec10*/  LDL.LU R2, [R1+0x214] ;  /* 0x0002140001027983 */ /* 0x001ea80000300800 */
        /* <DEDUP_REMOVED lines=29> */
[----:B------:R-:W2:Y:S01]  /*edf0*/  LDL.LU R147, [R1+0x250] ;  /* 0x0002500001937983 */ /* 0x000ea20000300800 */
[----:B----4-:R-:W-:-:S03]  /*ee00*/  FADD R148, R116, R148 ;  /* 0x0000009474947221 */ /* 0x010fc60000000000 */
[----:B------:R-:W4:Y:S04]  /*ee10*/  LDL.LU R116, [R1+0x500] ;  /* 0x0005000001747983 */ /* 0x000f280000300800 */
[----:B------:R0:W-:Y:S01]  /*ee20*/  STL [R1+0x208], R148 ;  /* 0x0002089401007387 */ /* 0x0001e20000100800 */
[----:B-----5:R-:W-:-:S03]  /*ee30*/  FADD R149, R117, R149 ;  /* 0x0000009575957221 */ /* 0x020fc60000000000 */
[----:B0-----:R-:W5:Y:S04]  /*ee40*/  LDL.LU R148, [R1+0x254] ;  /* 0x0002540001947983 */ /* 0x001f680000300800 */
[----:B------:R-:W4:Y:S04]  /*ee50*/  LDL.LU R117, [R1+0x4fc] ;  /* 0x0004fc0001757983 */ /* 0x000f280000300800 */
[----:B------:R0:W-:Y:S04]  /*ee60*/  STL [R1+0x20c], R149 ;  /* 0x00020c9501007387 */ /* 0x0001e80000100800 */
[----:B0-----:R-:W4:Y:S01]  /*ee70*/  LDL.LU R149, [R1+0x258] ;  /* 0x0002580001957983 */ /* 0x001f220000300800 */
[----:B---3--:R-:W-:Y:S01]  /*ee80*/  FADD R0, R118, R0 ;  /* 0x0000000076007221 */ /* 0x008fe20000000000 */
[----:B--2---:R-:W-:-:S02]  /*ee90*/  FADD R2, R119, R2 ;  /* 0x0000000277027221 */ /* 0x004fc40000000000 */
[----:B------:R-:W2:Y:S01]  /*eea0*/  LDL.LU R118, [R1+0x4f8] ;  /* 0x0004f80001767983 */ /* 0x000ea20000300800 */
[----:B------:R-:W-:-:S03]  /*eeb0*/  FADD R121, R120, R121 ;  /* 0x0000007978797221 */ /* 0x000fc60000000000 */
[----:B------:R0:W-:Y:S01]  /*eec0*/  STL [R1+0x210], R0 ;  /* 0x0002100001007387 */ /* 0x0001e20000100800 */
[----:B------:R-:W-:-:S03]  /*eed0*/  FADD R123, R122, R123 ;  /* 0x0000007b7a7b7221 */ /* 0x000fc60000000000 */
[----:B0-----:R-:W3:Y:S04]  /*eee0*/  LDL.LU R0, [R1+0x25c] ;  /* 0x00025c0001007983 */ /* 0x001ee80000300800 */
[----:B------:R-:W2:Y:S04]  /*eef0*/  LDL.LU R119, [R1+0x4f4] ;  /* 0x0004f40001777983 */ /* 0x000ea80000300800 */
[----:B------:R0:W-:Y:S01]  /*ef00*/  STL [R1+0x214], R2 ;  /* 0x0002140201007387 */ /* 0x0001e20000100800 */
[----:B------:R-:W-:Y:S01]  /*ef10*/  FADD R125, R124, R125 ;  /* 0x0000007d7c7d7221 */ /* 0x000fe20000000000 */
[----:B------:R-:W-:-:S02]  /*ef20*/  FADD R127, R126, R127 ;  /* 0x0000007f7e7f7221 */ /* 0x000fc40000000000 */
[----:B0-----:R-:W2:Y:S04]  /*ef30*/  LDL.LU R2, [R1+0x260] ;  /* 0x0002600001027983 */ /* 0x001ea80000300800 */
[----:B------:R-:W2:Y:S04]  /*ef40*/  LDL.LU R120, [R1+0x4f0] ;  /* 0x0004f00001787983 */ /* 0x000ea80000300800 */
[----:B------:R0:W-:Y:S01]  /*ef50*/  STL [R1+0x218], R121 ;  /* 0x0002187901007387 */ /* 0x0001e20000100800 */
[----:B------:R-:W-:-:S03]  /*ef60*/  FADD R129, R128, R129 ;  /* 0x0000008180817221 */ /* 0x000fc60000000000 */
        /* <DEDUP_REMOVED lines=42> */
[----:B------:R0:W-:Y:S04]  /*f210*/  STL [R1+0x244], R144 ;  /* 0x0002449001007387 */ /* 0x0001e80000100800 */
[----:B0-----:R-:W2:Y:S04]  /*f220*/  LDL.LU R144, [R1+0x278] ;  /* 0x0002780001907983 */ /* 0x001ea80000300800 */
[----:B------:R-:W2:Y:S04]  /*f230*/  LDL.LU R138, [R1+0x4a8] ;  /* 0x0004a800018a7983 */ /* 0x000ea80000300800 */
[----:B------:R0:W-:Y:S04]  /*f240*/  STL [R1+0x248], R145 ;  /* 0x0002489101007387 */ /* 0x0001e80000100800 */
[----:B0-----:R-:W2:Y:S04]  /*f250*/  LDL.LU R145, [R1+0x27c] ;  /* 0x00027c0001917983 */ /* 0x001ea80000300800 */
[----:B------:R0:W-:Y:S01]  /*f260*/  STL [R1+0x24c], R146 ;  /* 0x00024c9201007387 */ /* 0x0001e20000100800 */
[----:B-----5:R-:W-:-:S03]  /*f270*/  FADD R148, R24, R148 ;  /* 0x0000009418947221 */ /* 0x020fc60000000000 */
[----:B0-----:R-:W5:Y:S04]  /*f280*/  LDL.LU R146, [R1+0x280] ;  /* 0x0002800001927983 */ /* 0x001f680000300800 */
[----:B------:R0:W-:Y:S04]  /*f290*/  STL [R1+0x250], R147 ;  /* 0x0002509301007387 */ /* 0x0001e80000100800 */
[----:B0-----:R-:W5:Y:S01]  /*f2a0*/  LDL.LU R147, [R1+0x284] ;  /* 0x0002840001937983 */ /* 0x001f620000300800 */
[----:B----4-:R-:W-:-:S03]  /*f2b0*/  FADD R149, R25, R149 ;  /* 0x0000009519957221 */ /* 0x010fc60000000000 */
[----:B------:R0:W-:Y:S04]  /*f2c0*/  STL [R1+0x254], R148 ;  /* 0x0002549401007387 */ /* 0x0001e80000100800 */
[----:B0-----:R-:W4:Y:S04]  /*f2d0*/  LDL.LU R148, [R1+0x288] ;  /* 0x0002880001947983 */ /* 0x001f280000300800 */
[----:B------:R0:W-:Y:S04]  /*f2e0*/  STL [R1+0x258], R149 ;  /* 0x0002589501007387 */ /* 0x0001e80000100800 */
[----:B0-----:R-:W4:Y:S04]  /*f2f0*/  LDL.LU R149, [R1+0x28c] ;  /* 0x00028c0001957983 */ /* 0x001f280000300800 */
[----:B------:R-:W4:Y:S01]  /*f300*/  LDL.LU R150, [R1+0x290] ;  /* 0x0002900001967983 */ /* 0x000f220000300800 */
[----:B---3--:R-:W-:-:S03]  /*f310*/  FADD R0, R26, R0 ;  /* 0x000000001a007221 */ /* 0x008fc60000000000 */
[----:B------:R-:W3:Y:S01]  /*f320*/  LDL.LU R151, [R1+0x294] ;  /* 0x0002940001977983 */ /* 0x000ee20000300800 */
[----:B--2---:R-:W-:-:S03]  /*f330*/  FADD R2, R27, R2 ;  /* 0x000000021b027221 */ /* 0x004fc60000000000 */
[----:B------:R0:W-:Y:S04]  /*f340*/  STL [R1+0x25c], R0 ;  /* 0x00025c0001007387 */ /* 0x0001e80000100800 */
[----:B------:R-:W2:Y:S04]  /*f350*/  LDL.LU R27, [R1+0x2c8] ;  /* 0x0002c800011b7983 */ /* 0x000ea80000300800 */
[----:B------:R-:W2:Y:S04]  /*f360*/  LDL.LU R26, [R1+0x2cc] ;  /* 0x0002cc00011a7983 */ /* 0x000ea80000300800 */
[----:B------:R1:W-:Y:S04]  /*f370*/  STL [R1+0x260], R2 ;  /* 0x0002600201007387 */ /* 0x0003e80000100800 */
[----:B------:R-:W2:Y:S04]  /*f380*/  LDL.LU R25, [R1+0x2d0] ;  /* 0x0002d00001197983 */ /* 0x000ea80000300800 */
[----:B------:R-:W2:Y:S04]  /*f390*/  LDL.LU R24, [R1+0x2d4] ;  /* 0x0002d40001187983 */ /* 0x000ea80000300800 */
[----:B0-----:R-:W2:Y:S04]  /*f3a0*/  LDL.LU R0, [R1+0x2d8] ;  /* 0x0002d80001007983 */ /* 0x001ea80000300800 */
[----:B-1----:R-:W2:Y:S01]  /*f3b0*/  LDL.LU R2, [R1+0x2dc] ;  /* 0x0002dc0001027983 */ /* 0x002ea20000300800 */
[----:B------:R-:W-:-:S05]  /*f3c0*/  FADD R139, R28, R139 ;  /* 0x0000008b1c8b7221 */ /* 0x000fca0000000000 */
[----:B------:R0:W-:Y:S04]  /*f3d0*/  STL [R1+0x264], R139 ;  /* 0x0002648b01007387 */ /* 0x0001e80000100800 */
[----:B0-----:R-:W2:Y:S01]  /*f3e0*/  LDL.LU R139, [R1+0x4a4] ;  /* 0x0004a400018b7983 */ /* 0x001ea20000300800 */
[----:B------:R-:W-:-:S03]  /*f3f0*/  FADD R140, R29, R140 ;  /* 0x0000008c1d8c7221 */ /* 0x000fc60000000000 */
[----:B------:R-:W2:Y:S04]  /*f400*/  LDL.LU R28, [R1+0x2c4] ;  /* 0x0002c400011c7983 */ /* 0x000ea80000300800 */
        /* <DEDUP_REMOVED lines=20> */
[----:B------:R0:W-:Y:S01]  /*f550*/  STL [R1+0x27c], R145 ;  /* 0x00027c9101007387 */ /* 0x0001e20000100800 */
[----:B-----5:R-:W-:-:S03]  /*f560*/  FADD R146, R35, R146 ;  /* 0x0000009223927221 */ /* 0x020fc60000000000 */
[----:B0-----:R-:W5:Y:S04]  /*f570*/  LDL.LU R145, [R1+0x48c] ;  /* 0x00048c0001917983 */ /* 0x001f680000300800 */
[----:B------:R-:W5:Y:S04]  /*f580*/  LDL.LU R34, [R1+0x2ac] ;  /* 0x0002ac0001227983 */ /* 0x000f680000300800 */
[----:B------:R0:W-:Y:S01]  /*f590*/  STL [R1+0x280], R146 ;  /* 0x0002809201007387 */ /* 0x0001e20000100800 */
[----:B------:R-:W-:-:S03]  /*f5a0*/  FADD R147, R36, R147 ;  /* 0x0000009324937221 */ /* 0x000fc60000000000 */
[----:B0-----:R-:W5:Y:S04]  /*f5b0*/  LDL.LU R146, [R1+0x488] ;  /* 0x0004880001927983 */ /* 0x001f680000300800 */
[----:B------:R-:W5:Y:S01]  /*f5c0*/  LDL.LU R35, [R1+0x2a8] ;  /* 0x0002a80001237983 */ /* 0x000f620000300800 */
[----:B----4-:R-:W-:-:S03]  /*f5d0*/  FADD R148, R37, R148 ;  /* 0x0000009425947221 */ /* 0x010fc60000000000 */
[----:B------:R0:W-:Y:S04]  /*f5e0*/  STL [R1+0x284], R147 ;  /* 0x0002849301007387 */ /* 0x0001e80000100800 */
[----:B0-----:R-:W4:Y:S01]  /*f5f0*/  LDL.LU R147, [R1+0x484] ;  /* 0x0004840001937983 */ /* 0x001f220000300800 */
[----:B------:R-:W-:-:S03]  /*f600*/  FADD R149, R38, R149 ;  /* 0x0000009526957221 */ /* 0x000fc60000000000 */
[----:B------:R-:W4:Y:S01]  /*f610*/  LDL.LU R36, [R1+0x2a4] ;  /* 0x0002a40001247983 */ /* 0x000f220000300800 */
[----:B------:R-:W-:-:S03]  /*f620*/  FADD R150, R39, R150 ;  /* 0x0000009627967221 */ /* 0x000fc60000000000 */
[----:B------:R0:W-:Y:S04]  /*f630*/  STL [R1+0x288], R148 ;  /* 0x0002889401007387 */ /* 0x0001e80000100800 */
[----:B0-----:R-:W4:Y:S04]  /*f640*/  LDL.LU R148, [R1+0x480] ;  /* 0x0004800001947983 */ /* 0x001f280000300800 */
[----:B------:R-:W4:Y:S04]  /*f650*/  LDL.LU R37, [R1+0x2a0] ;  /* 0x0002a00001257983 */ /* 0x000f280000300800 */
[----:B------:R0:W-:Y:S04]  /*f660*/  STL [R1+0x28c], R149 ;  /* 0x00028c9501007387 */ /* 0x0001e80000100800 */
[----:B0-----:R-:W4:Y:S04]  /*f670*/  LDL.LU R149, [R1+0x47c] ;  /* 0x00047c0001957983 */ /* 0x001f280000300800 */
[----:B------:R-:W4:Y:S04]  /*f680*/  LDL.LU R38, [R1+0x29c] ;  /* 0x00029c0001267983 */ /* 0x000f280000300800 */
[----:B------:R0:W-:Y:S04]  /*f690*/  STL [R1+0x290], R150 ;  /* 0x0002909601007387 */ /* 0x0001e80000100800 */
[----:B0-----:R-:W4:Y:S04]  /*f6a0*/  LDL.LU R150, [R1+0x478] ;  /* 0x0004780001967983 */ /* 0x001f280000300800 */
[----:B------:R-:W4:Y:S01]  /*f6b0*/  LDL.LU R39, [R1+0x298] ;  /* 0x0002980001277983 */ /* 0x000f220000300800 */
[----:B---3--:R-:W-:-:S05]  /*f6c0*/  FADD R151, R40, R151 ;  /* 0x0000009728977221 */ /* 0x008fca0000000000 */
[----:B------:R0:W-:Y:S01]  /*f6d0*/  STL [R1+0x294], R151 ;  /* 0x0002949701007387 */ /* 0x0001e20000100800 */
[----:B--2---:R-:W-:-:S03]  /*f6e0*/  FADD R27, R53, R27 ;  /* 0x0000001b351b7221 */ /* 0x004fc60000000000 */
[----:B0-----:R-:W2:Y:S01]  /*f6f0*/  LDL.LU R151, [R1+0x474] ;  /* 0x0004740001977983 */ /* 0x001ea20000300800 */
        /* <DEDUP_REMOVED lines=11> */
[----:B-----5:R-:W-:Y:S01]  /*f7b0*/  FADD R34, R46, R34 ;  /* 0x000000222e227221 */ /* 0x020fe20000000000 */
[----:B------:R-:W-:Y:S01]  /*f7c0*/  FADD R35, R45, R35 ;  /* 0x000000232d237221 */ /* 0x000fe20000000000 */
[----:B----4-:R-:W-:Y:S01]  /*f7d0*/  FADD R36, R44, R36 ;  /* 0x000000242c247221 */ /* 0x010fe20000000000 */
[----:B------:R-:W-:Y:S01]  /*f7e0*/  FADD R37, R43, R37 ;  /* 0x000000252b257221 */ /* 0x000fe20000000000 */
[----:B------:R-:W-:Y:S01]  /*f7f0*/  FADD R38, R42, R38 ;  /* 0x000000262a267221 */ /* 0x000fe20000000000 */
[----:B------:R-:W-:-:S05]  /*f800*/  FADD R39, R41, R39 ;  /* 0x0000002729277221 */ /* 0x000fca0000000000 */
[----:B------:R0:W-:Y:S04]  /*f810*/  STL [R1+0x298], R39 ;  /* 0x0002982701007387 */ /* 0x0001e80000100800 */
        /* <DEDUP_REMOVED lines=14> */
[----:B------:R-:W2:Y:S04]  /*f900*/  LDL.LU R52, [R1+0x2e0] ;  /* 0x0002e00001347983 */ /* 0x000ea80000300800 */
[----:B------:R2:W-:Y:S04]  /*f910*/  STL [R1+0x2d4], R24 ;  /* 0x0002d41801007387 */ /* 0x0005e80000100800 */
[----:B------:R-:W2:Y:S04]  /*f920*/  LDL.LU R51, [R1+0x2e4] ;  /* 0x0002e40001337983 */ /* 0x000ea80000300800 */
[----:B------:R2:W-:Y:S04]  /*f930*/  STL [R1+0x2d8], R0 ;  /* 0x0002d80001007387 */ /* 0x0005e80000100800 */
        /* <DEDUP_REMOVED lines=13> */
[----:B-1----:R-:W2:Y:S04]  /*fa10*/  LDL.LU R38, [R1+0x318] ;  /* 0x0003180001267983 */ /* 0x002ea80000300800 */
[----:B---3--:R-:W3:Y:S04]  /*fa20*/  LDL.LU R37, [R1+0x31c] ;  /* 0x00031c0001257983 */ /* 0x008ee80000300800 */
[----:B----4-:R-:W4:Y:S04]  /*fa30*/  LDL.LU R36, [R1+0x320] ;  /* 0x0003200001247983 */ /* 0x010f280000300800 */
[----:B-----5:R-:W5:Y:S04]  /*fa40*/  LDL.LU R35, [R1+0x324] ;  /* 0x0003240001237983 */ /* 0x020f680000300800 */
[----:B--2---:R-:W2:Y:S04]  /*fa50*/  LDL.LU R34, [R1+0x328] ;  /* 0x0003280001227983 */ /* 0x004ea80000300800 */
        /* <DEDUP_REMOVED lines=12> */
[----:B------:R-:W-:Y:S01]  /*fb20*/  FADD R52, R59, R52 ;  /* 0x000000343b347221 */ /* 0x000fe20000000000 */
        /* <DEDUP_REMOVED lines=28> */
[----:B---3--:R-:W-:-:S03]  /*fcf0*/  FADD R37, R74, R37 ;  /* 0x000000254a257221 */ /* 0x008fc60000000000 */
[----:B------:R3:W-:Y:S01]  /*fd00*/  STL [R1+0x318], R38 ;  /* 0x0003182601007387 */ /* 0x0007e20000100800 */
[----:B----4-:R-:W-:-:S03]  /*fd10*/  FADD R36, R75, R36 ;  /* 0x000000244b247221 */ /* 0x010fc60000000000 */
[----:B------:R4:W-:Y:S01]  /*fd20*/  STL [R1+0x31c], R37 ;  /* 0x00031c2501007387 */ /* 0x0009e20000100800 */
[----:B-----5:R-:W-:-:S03]  /*fd30*/  FADD R35, R76, R35 ;  /* 0x000000234c237221 */ /* 0x020fc60000000000 */
[----:B------:R5:W-:Y:S01]  /*fd40*/  STL [R1+0x320], R36 ;  /* 0x0003202401007387 */ /* 0x000be20000100800 */
[----:B--2---:R-:W-:-:S03]  /*fd50*/  FADD R34, R77, R34 ;  /* 0x000000224d227221 */ /* 0x004fc60000000000 */
        /* <DEDUP_REMOVED lines=22> */
[----:B0-----:R-:W2:Y:S01]  /*fec0*/  LDL.LU R52, [R1+0x35c] ;  /* 0x00035c0001347983 */ /* 0x001ea20000300800 */
[----:B------:R-:W-:-:S03]  /*fed0*/  FADD R2, R89, R2 ;  /* 0x0000000259027221 */ /* 0x000fc60000000000 */
[----:B------:R0:W-:Y:S04]  /*fee0*/  STL [R1+0x350], R24 ;  /* 0x0003501801007387 */ /* 0x0001e80000100800 */
[----:B-1----:R-:W2:Y:S04]  /*fef0*/  LDL.LU R51, [R1+0x360] ;  /* 0x0003600001337983 */ /* 0x002ea80000300800 */
        /* <DEDUP_REMOVED lines=181> */
[----:B------:R-:W-:Y:S01]  /*10a50*/  FADD R0, R150, R0 ;  /* 0x0000000096007221 */ /* 0x000fe20000000000 */
[----:B------:R-:W-:-:S05]  /*10a60*/  FADD R2, R2, R151 ;  /* 0x0000009702027221 */ /* 0x000fca0000000000 */
[----:B------:R0:W-:Y:S04]  /*10a70*/  STL [R1+0x450], R2 ;  /* 0x0004500201007387 */ /* 0x0001e80000100800 */
[----:B------:R0:W-:Y:S04]  /*10a80*/  STL [R1+0x448], R24 ;  /* 0x0004481801007387 */ /* 0x0001e80000100800 */
[----:B------:R0:W-:Y:S02]  /*10a90*/  STL [R1+0x44c], R0 ;  /* 0x00044c0001007387 */ /* 0x0001e40000100800 */
.L_x_32:
[----:B0-----:R-:W0:Y:S02]  /*10aa0*/  LDC R0, c[0x0][0x28c] ;  /* 0x0000a300ff007b82 */ /* 0x001e240000000800 */
[----:B0-----:R-:W-:-:S13]  /*10ab0*/  ISETP.GE.AND P0, PT, R0, 0x1, PT ;  /* 0x000000010000780c */ /* 0x001fda0003f06270 */
[----:B------:R-:W-:Y:S05]  /*10ac0*/  @!P0 BRA `(.L_x_33) ;  /* 0x0000000000588947 */ /* 0x000fea0003800000 */
[----:B------:R-:W-:-:S06]  /*10ad0*/  UISETP.NE.AND UP0, UPT, UR22, 0x3, UPT ;  /* 0x000000031600788c */ /* 0x000fcc000bf05270 */
[----:B------:R-:W-:-:S13]  /*10ae0*/  PLOP3.LUT P0, PT, PT, PT, UP0, 0x80, 0x0 ;  /* 0x000000000000781c */ /* 0x000fda0003f0f008 */
[----:B------:R-:W-:Y:S05]  /*10af0*/  @!P0 BRA `(.L_x_34) ;  /* 0x0000000000048947 */ /* 0x000fea0003800000 */
[----:B------:R-:W-:Y:S01]  /*10b00*/  BPT.TRAP 0x1 ;  /* 0x000000040000795c */ /* 0x000fe20000300000 */
.L_x_34:
[----:B------:R-:W2:Y:S04]  /*10b10*/  LDL R0, [R1+0x454] ;  /* 0x0004540001007983 */ /* 0x000ea80000100800 */
[----:B------:R-:W3:Y:S01]  /*10b20*/  LDL R24, [R1+0x458] ;  /* 0x0004580001187983 */ /* 0x000ee20000100800 */
[----:B------:R-:W-:Y:S01]  /*10b30*/  UISETP.LT.AND UP1, UPT, UR9, 0x1, UPT ;  /* 0x000000010900788c */ /* 0x000fe2000bf21270 */
[----:B--2---:R-:W-:Y:S01]  /*10b40*/  ISETP.NE.AND P0, PT, R0, RZ, PT ;  /* 0x000000ff0000720c */ /* 0x004fe20003f05270 */
[----:B------:R-:W-:-:S12]  /*10b50*/  IMAD.U32 R0, RZ, RZ, UR11 ;  /* 0x0000000bff007e24 */ /* 0x000fd8000f8e00ff */
[----:B------:R-:W-:-:S05]  /*10b60*/  VOTEU.ANY UP0, P0 ;  /* 0x00000000003f7886 */ /* 0x000fca0000000100 */
[----:B------:R-:W-:-:S04]  /*10b70*/  @UP0 USEL UR6, UR9, 0x1, UP1 ;  /* 0x0000000109060887 */ /* 0x000fc80008800000 */
[----:B------:R-:W-:Y:S02]  /*10b80*/  @UP0 UIADD3 UR6, UR5, UR9, -UR6 ;  /* 0x0000000905060290 */ /* 0x000fe4000fffe806 */
[----:B------:R-:W-:-:S04]  /*10b90*/  UISETP.GT.U32.AND UP0, UPT, UR13, 0x1, UPT ;  /* 0x000000010d00788c */ /* 0x000fc8000bf04070 */
[----:B------:R-:W-:-:S04]  /*10ba0*/  IMAD.U32 R2, RZ, RZ, UR6 ;  /* 0x00000006ff027e24 */ /* 0x000fc8000f8e00ff */
[----:B------:R-:W-:-:S05]  /*10bb0*/  @P0 IMAD.SHL.U32 R2, R2, 0x8, RZ ;  /* 0x0000000802020824 */ /* 0x000fca00078e00ff */
[----:B------:R-:W-:-:S04]  /*10bc0*/  @P0 LOP3.LUT R2, R2, 0x18, RZ, 0xc0, !PT ;  /* 0x0000001802020812 */ /* 0x000fc800078ec0ff */
[----:B------:R-:W-:-:S04]  /*10bd0*/  @P0 IADD3 R0, R0, 0x20, R2 ;  /* 0x0000002000000810 */ /* 0x000fc80007ffe002 */
[----:B---3--:R-:W-:-:S04]  /*10be0*/  @P0 PRMT R0, R24, 0x654, R0 ;  /* 0x0000065418000816 */ /* 0x008fc80000000000 */
[----:B------:R0:W-:Y:S01]  /*10bf0*/  @P0 SYNCS.ARRIVE.TRANS64.RED.A1T0 RZ, [R0+URZ], RZ ;  /* 0x000000ff00ff09a7 */ /* 0x0001e2000810043f */
[----:B------:R-:W-:-:S13]  /*10c00*/  PLOP3.LUT P0, PT, PT, PT, UP0, 0x80, 0x0 ;  /* 0x000000000000781c */ /* 0x000fda0003f0f008 */
[----:B0-----:R-:W-:Y:S05]  /*10c10*/  @P0 BRA `(.L_x_33) ;  /* 0x0000000000040947 */ /* 0x001fea0003800000 */
[----:B------:R-:W-:Y:S01]  /*10c20*/  BPT.TRAP 0x1 ;  /* 0x000000040000795c */ /* 0x000fe20000300000 */
.L_x_33:
[----:B------:R-:W2:Y:S01]  /*10c30*/  LDL.LU R27, [R1+0x468] ;  /* 0x00046800011b7983 */ /* 0x000ea20000300800 */
[----:B------:R-:W0:Y:S01]  /*10c40*/  LDC R24, c[0x0][0x288] ;  /* 0x0000a200ff187b82 */ /* 0x000e220000000800 */
[----:B------:R-:W-:Y:S02]  /*10c50*/  ULDC UR6, c[0x0][0x284] ;  /* 0x0000a10000067ab9 */ /* 0x000fe40000000800 */
[----:B------:R-:W3:Y:S01]  /*10c60*/  LDL.LU R25, [R1+0x464] ;  /* 0x0004640001197983 */ /* 0x000ee20000300800 */
[----:B------:R-:W4:Y:S02]  /*10c70*/  S2R R26, SR_TID.X ;  /* 0x00000000001a7919 */ /* 0x000f240000002100 */
[----:B----4-:R-:W-:Y:S02]  /*10c80*/  LOP3.LUT R2, R26, 0x3, RZ, 0xc0, !PT ;  /* 0x000000031a027812 */ /* 0x010fe400078ec0ff */
[----:B------:R-:W-:-:S03]  /*10c90*/  SHF.R.U32.HI R34, RZ, 0x7, R26 ;  /* 0x00000007ff227819 */ /* 0x000fc6000001161a */
[----:B0-----:R-:W-:Y:S01]  /*10ca0*/  IMAD R2, R2, -0x2, R24 ;  /* 0xfffffffe02027824 */ /* 0x001fe200078e0218 */
[----:B------:R-:W-:-:S05]  /*10cb0*/  LOP3.LUT R34, R34, 0x1, RZ, 0xc0, !PT ;  /* 0x0000000122227812 */ /* 0x000fca00078ec0ff */
[----:B------:R-:W-:Y:S02]  /*10cc0*/  IMAD.SHL.U32 R35, R34, 0x40, RZ ;  /* 0x0000004022237824 */ /* 0x000fe400078e00ff */
[----:B------:R-:W-:-:S05]  /*10cd0*/  IMAD.SHL.U32 R32, R26, 0x2, RZ ;  /* 0x000000021a207824 */ /* 0x000fca00078e00ff */
[----:B------:R-:W-:Y:S01]  /*10ce0*/  LOP3.LUT R32, R32, 0x6, RZ, 0xc0, !PT ;  /* 0x0000000620207812 */ /* 0x000fe200078ec0ff */
[----:B------:R-:W-:Y:S02]  /*10cf0*/  IMAD.MOV.U32 R40, RZ, RZ, -0x1 ;  /* 0xffffffffff287424 */ /* 0x000fe400078e00ff */
[----:B---3--:R-:W-:-:S05]  /*10d00*/  IMAD.SHL.U32 R0, R25, 0x100, RZ ;  /* 0x0000010019007824 */ /* 0x008fca00078e00ff */
[----:B------:R-:W-:Y:S01]  /*10d10*/  ISETP.GE.AND P0, PT, R0, R24, PT ;  /* 0x000000180000720c */ /* 0x000fe20003f06270 */
[----:B------:R-:W-:Y:S01]  /*10d20*/  IMAD.IADD R0, R2, 0x1, -R0 ;  /* 0x0000000102007824 */ /* 0x000fe200078e0a00 */
[----:B------:R-:W-:Y:S02]  /*10d30*/  SHF.R.U32.HI R2, RZ, 0x2, R26 ;  /* 0x00000002ff027819 */ /* 0x000fe4000001161a */
[----:B------:R-:W-:Y:S02]  /*10d40*/  LOP3.LUT R24, R26, 0x60, RZ, 0xc0, !PT ;  /* 0x000000601a187812 */ /* 0x000fe400078ec0ff */
[----:B------:R-:W-:Y:S02]  /*10d50*/  LOP3.LUT R2, R2, 0x7, RZ, 0xc0, !PT ;  /* 0x0000000702027812 */ /* 0x000fe400078ec0ff */
[----:B------:R-:W-:Y:S02]  /*10d60*/  SHF.R.U32.HI R24, RZ, 0x1, R24 ;  /* 0x00000001ff187819 */ /* 0x000fe40000011618 */
[----:B------:R-:W-:-:S02]  /*10d70*/  LOP3.LUT R35, R35, 0x40, R2, 0xe2, !PT ;  /* 0x0000004023237812 */ /* 0x000fc400078ee202 */
[----:B------:R-:W-:-:S05]  /*10d80*/  IADD3 R2, RZ, -R24, -R2 ;  /* 0x80000018ff027210 */ /* 0x000fca0007ffe802 */
[----:B------:R-:W-:Y:S02]  /*10d90*/  IMAD R34, R34, -0x40, R2 ;  /* 0xffffffc022227824 */ /* 0x000fe400078e0202 */
[----:B--2---:R-:W-:-:S05]  /*10da0*/  IMAD.SHL.U32 R2, R27, 0x100, RZ ;  /* 0x000001001b027824 */ /* 0x004fca00078e00ff */
[C---:B------:R-:W-:Y:S01]  /*10db0*/  ISETP.GE.OR P0, PT, R2.reuse, UR6, P0 ;  /* 0x0000000602007c0c */ /* 0x040fe20008706670 */
[----:B------:R-:W-:Y:S01]  /*10dc0*/  IMAD.WIDE R36, R27, 0x100, RZ ;  /* 0x000001001b247825 */ /* 0x000fe200078e02ff */
[----:B------:R-:W-:Y:S02]  /*10dd0*/  IADD3 R34, -R2, UR6, R34 ;  /* 0x0000000602227c10 */ /* 0x000fe4000fffe122 */
[----:B------:R-:W-:Y:S02]  /*10de0*/  PRMT R32, R32, 0x6540, R25 ;  /* 0x0000654020207816 */ /* 0x000fe40000000019 */
[----:B------:R-:W-:-:S07]  /*10df0*/  LOP3.LUT R35, R36, R35, R24, 0xfe, !PT ;  /* 0x0000002324237212 */ /* 0x000fce00078efe18 */
[----:B------:R-:W-:Y:S05]  /*10e00*/  @P0 BRA `(.L_x_35) ;  /* 0x0000012400d40947 */ /* 0x000fea0003800000 */
[----:B------:R-:W0:Y:S01]  /*10e10*/  LDC.64 R28, c[0x0][0x5c8] ;  /* 0x00017200ff1c7b82 */ /* 0x000e220000000a00 */
[----:B------:R-:W-:Y:S01]  /*10e20*/  USHF.R.S32.HI UR8, URZ, 0x1f, UR10 ;  /* 0x0000001f3f087899 */ /* 0x000fe2000801140a */
[--C-:B------:R-:W-:Y:S01]  /*10e30*/  SHF.R.S32.HI R33, RZ, 0x1f, R32.reuse ;  /* 0x0000001fff217819 */ /* 0x100fe20000011420 */
[----:B------:R-:W-:Y:S01]  /*10e40*/  ULDC.64 UR16, c[0x0][0x5d0] ;  /* 0x0001740000107ab9 */ /* 0x000fe20000000a00 */
[----:B------:R-:W-:Y:S01]  /*10e50*/  BSSY B0, `(.L_x_35) ;  /* 0x0001270000007945 */ /* 0x000fe20003800000 */
[----:B------:R-:W-:Y:S02]  /*10e60*/  UIMAD UR6, UR8, UR16, URZ ;  /* 0x00000010080672a4 */ /* 0x000fe4000f8e023f */
[----:B------:R-:W-:Y:S02]  /*10e70*/  IMAD.U32 R26, RZ, RZ, UR16 ;  /* 0x00000010ff1a7e24 */ /* 0x000fe4000f8e00ff */
[----:B------:R-:W-:Y:S02]  /*10e80*/  UIMAD UR6, UR10, UR17, UR6 ;  /* 0x000000110a0672a4 */ /* 0x000fe4000f8e0206 */
[----:B------:R-:W-:-:S04]  /*10e90*/  IMAD.WIDE.U32 R26, R26, UR10, R32 ;  /* 0x0000000a1a1a7c25 */ /* 0x000fc8000f8e0020 */
[----:B------:R-:W-:Y:S01]  /*10ea0*/  VIADD R27, R27, UR6 ;  /* 0x000000061b1b7c36 */ /* 0x000fe20008000000 */
[----:B------:R-:W-:Y:S01]  /*10eb0*/  ULDC.64 UR6, c[0x0][0x5c0] ;  /* 0x0001700000067ab9 */ /* 0x000fe20000000a00 */
[-C--:B0-----:R-:W-:Y:S01]  /*10ec0*/  IMAD R2, R37, R28.reuse, RZ ;  /* 0x0000001c25027224 */ /* 0x081fe200078e02ff */
[----:B------:R-:W-:Y:S01]  /*10ed0*/  SHF.L.U64.HI R38, R28, 0x3, R29 ;  /* 0x000000031c267819 */ /* 0x000fe2000001021d */
[----:B------:R-:W-:-:S04]  /*10ee0*/  IMAD.WIDE.U32 R26, R35, R28, R26 ;  /* 0x0000001c231a7225 */ /* 0x000fc800078e001a */
[----:B------:R-:W-:Y:S01]  /*10ef0*/  IMAD R2, R35, R29, R2 ;  /* 0x0000001d23027224 */ /* 0x000fe200078e0202 */
[C---:B------:R-:W-:Y:S01]  /*10f00*/  LEA R30, P2, R28.reuse, R26, 0x7 ;  /* 0x0000001a1c1e7211 */ /* 0x040fe200078438ff */
[----:B------:R-:W-:Y:S01]  /*10f10*/  IMAD.SHL.U32 R25, R28, 0x8, RZ ;  /* 0x000000081c197824 */ /* 0x000fe200078e00ff */
[----:B------:R-:W-:Y:S01]  /*10f20*/  IADD3 R24, P5, R26, UR6, RZ ;  /* 0x000000061a187c10 */ /* 0x000fe2000ffbe0ff */
[----:B------:R-:W-:-:S03]  /*10f30*/  IMAD.IADD R2, R27, 0x1, R2 ;  /* 0x000000011b027824 */ /* 0x000fc600078e0202 */
[----:B------:R-:W-:Y:S02]  /*10f40*/  IADD3 R26, P0, P1, R26, UR6, R25 ;  /* 0x000000061a1a7c10 */ /* 0x000fe4000f91e019 */
[----:B------:R-:W-:Y:S02]  /*10f50*/  LEA.HI.X R31, R28, R2, R29, 0x7, P2 ;  /* 0x000000021c1f7211 */ /* 0x000fe400010f3c1d */
[----:B------:R-:W-:Y:S02]  /*10f60*/  IADD3 R28, P2, P3, R30, UR6, R25 ;  /* 0x000000061e1c7c10 */ /* 0x000fe4000fb5e019 */
[----:B------:R-:W-:Y:S02]  /*10f70*/  IADD3.X R25, R2, UR7, RZ, P5, !PT ;  /* 0x0000000702197c10 */ /* 0x000fe4000affe4ff */
[----:B------:R-:W-:Y:S02]  /*10f80*/  FSETP.NEU.AND P5, PT, RZ, UR21, PT ;  /* 0x00000015ff007c0b */ /* 0x000fe4000bfad000 */
[----:B------:R-:W-:-:S02]  /*10f90*/  IADD3 R30, P6, R30, UR6, RZ ;  /* 0x000000061e1e7c10 */ /* 0x000fc4000ffde0ff */
[C-C-:B------:R-:W-:Y:S02]  /*10fa0*/  IADD3.X R29, R31.reuse, UR7, R38.reuse, P2, P3 ;  /* 0x000000071f1d7c10 */ /* 0x140fe400097e6426 */
[----:B------:R-:W-:Y:S02]  /*10fb0*/  IADD3.X R27, R2, UR7, R38, P0, P1 ;  /* 0x00000007021b7c10 */ /* 0x000fe400087e2426 */
[----:B------:R-:W-:-:S05]  /*10fc0*/  IADD3.X R31, R31, UR7, RZ, P6, !PT ;  /* 0x000000071f1f7c10 */ /* 0x000fca000b7fe4ff */
[----:B------:R-:W-:Y:S05]  /*10fd0*/  @!P5 BRA `(.L_x_36) ;  /* 0x000000d800f8d947 */ /* 0x000fea0003800000 */
[----:B------:R-:W-:Y:S01]  /*10fe0*/  ULDC.64 UR6, c[0x0][0x5b8] ;  /* 0x00016e0000067ab9 */ /* 0x000fe20000000a00 */
[----:B------:R-:W-:Y:S01]  /*10ff0*/  BSSY B1, `(.L_x_37) ;  /* 0x0000013000017945 */ /* 0x000fe20003800000 */
[----:B------:R-:W-:Y:S01]  /*11000*/  IMAD.U32 R2, RZ, RZ, UR6 ;  /* 0x00000006ff027e24 */ /* 0x000fe2000f8e00ff */
[----:B------:R-:W-:-:S03]  /*11010*/  UIMAD UR6, UR8, UR6, URZ ;  /* 0x00000006080672a4 */ /* 0x000fc6000f8e023f */
[----:B------:R-:W-:Y:S01]  /*11020*/  IMAD.WIDE.U32 R32, R2, UR10, R32 ;  /* 0x0000000a02207c25 */ /* 0x000fe2000f8e0020 */
[----:B------:R-:W-:-:S03]  /*11030*/  UIMAD UR6, UR10, UR7, UR6 ;  /* 0x000000070a0672a4 */ /* 0x000fc6000f8e0206 */
[----:B------:R-:W-:Y:S01]  /*11040*/  IMAD.MOV.U32 R38, RZ, RZ, R32 ;  /* 0x000000ffff267224 */ /* 0x000fe200078e0020 */
[----:B------:R-:W-:Y:S02]  /*11050*/  ULDC.64 UR10, c[0x0][0x5a8] ;  /* 0x00016a00000a7ab9 */ /* 0x000fe40000000a00 */
[----:B------:R-:W-:Y:S01]  /*11060*/  VIADD R39, R33, UR6 ;  /* 0x0000000621277c36 */ /* 0x000fe20008000000 */
[----:B------:R-:W-:Y:S02]  /*11070*/  ULDC.64 UR6, c[0x0][0x5b0] ;  /* 0x00016c0000067ab9 */ /* 0x000fe40000000a00 */
[----:B------:R-:W-:Y:S02]  /*11080*/  IMAD R2, R37, UR6, RZ ;  /* 0x0000000625027c24 */ /* 0x000fe4000f8e02ff */
[----:B------:R-:W-:-:S04]  /*11090*/  IMAD.WIDE.U32 R32, R35, UR6, R38 ;  /* 0x0000000623207c25 */ /* 0x000fc8000f8e0026 */
[----:B------:R-:W-:Y:S01]  /*110a0*/  IMAD R2, R35, UR7, R2 ;  /* 0x0000000723027c24 */ /* 0x000fe2000f8e0202 */
[----:B------:R-:W-:-:S04]  /*110b0*/  IADD3 R32, P0, R32, UR10, RZ ;  /* 0x0000000a20207c10 */ /* 0x000fc8000ff1e0ff */
[--C-:B------:R-:W-:Y:S02]  /*110c0*/  IADD3.X R33, R33, UR11, R2.reuse, P0, !PT ;  /* 0x0000000b21217c10 */ /* 0x100fe400087fe402 */
[----:B------:R-:W-:Y:S02]  /*110d0*/  ISETP.GE.AND P0, PT, R34, 0x1, PT ;  /* 0x000000012200780c */ /* 0x000fe40003f06270 */
[----:B------:R-:W-:Y:S02]  /*110e0*/  PRMT R2, RZ, 0x7610, R2 ;  /* 0x00007610ff027816 */ /* 0x000fe40000000002 */
[----:B------:R-:W-:-:S13]  /*110f0*/  ISETP.LT.OR P1, PT, R0, 0x1, !P0 ;  /* 0x000000010000780c */ /* 0x000fda0004721670 */
[----:B------:R-:W-:Y:S05]  /*11100*/  @P1 BRA `(.L_x_38) ;  /* 0x0000000000041947 */ /* 0x000fea0003800000 */
[----:B------:R0:W5:Y:S02]  /*11110*/  LDG.E.U8 R2, desc[UR14][R32.64] ;  /* 0x0000000e20027981 */ /* 0x000164000c1e1100 */
.L_x_38:
[----:B------:R-:W-:Y:S05]  /*11120*/  BSYNC B1 ;  /* 0x0000000000017941 */ /* 0x000fea0003800000 */
.L_x_37:
[----:B-----5:R-:W-:Y:S01]  /*11130*/  LOP3.LUT R2, R2, 0xff, RZ, 0xc0, !PT ;  /* 0x000000ff02027812 */ /* 0x020fe200078ec0ff */
[----:B------:R-:W-:Y:S03]  /*11140*/  BSSY B1, `(.L_x_39) ;  /* 0x000000b000017945 */ /* 0x000fe60003800000 */
[----:B------:R-:W-:-:S05]  /*11150*/  F2FP.F16.E5M2.UNPACK_B R2, R2 ;  /* 0x00000002ff02723e */ /* 0x000fca00020004ff */
[----:B------:R-:W-:-:S05]  /*11160*/  HADD2.F32 R2, -RZ, R2.H0_H0 ;  /* 0x20000002ff027230 */ /* 0x000fca0000004100 */
[----:B------:R-:W-:-:S04]  /*11170*/  FMUL R2, R2, UR21 ;  /* 0x0000001502027c20 */ /* 0x000fc80008400000 */
[--C-:B------:R-:W-:Y:S01]  /*11180*/  FFMA R3, R3, UR20, R2.reuse ;  /* 0x0000001403037c23 */ /* 0x100fe20008000002 */
[----:B------:R-:W-:-:S04]  /*11190*/  PRMT R2, RZ, 0x7610, R2 ;  /* 0x00007610ff027816 */ /* 0x000fc80000000002 */
[----:B------:R-:W-:-:S05]  /*111a0*/  F2FP.SATFINITE.E5M2.F32.PACK_AB_MERGE_C R3, RZ, R3, RZ ;  /* 0x00000003ff03723e */ /* 0x000fca00048060ff */
[----:B------:R2:W-:Y:S01]  /*111b0*/  @!P1 STG.E.U8 desc[UR14][R24.64], R3 ;  /* 0x0000000318009986 */ /* 0x0005e2000c10110e */
[----:B------:R-:W-:-:S13]  /*111c0*/  ISETP.LT.OR P1, PT, R0, 0x2, !P0 ;  /* 0x000000020000780c */ /* 0x000fda0004721670 */
[----:B--2---:R-:W-:Y:S05]  /*111d0*/  @P1 BRA `(.L_x_40) ;  /* 0x0000000000041947 */ /* 0x004fea0003800000 */
[----:B------:R2:W5:Y:S02]  /*111e0*/  LDG.E.U8 R2, desc[UR14][R32.64+0x1] ;  /* 0x0000010e20027981 */ /* 0x000564000c1e1100 */
.L_x_40:
[----:B------:R-:W-:Y:S05]  /*111f0*/  BSYNC B1 ;  /* 0x0000000000017941 */ /* 0x000fea0003800000 */
.L_x_39:
[----:B-----5:R-:W-:Y:S01]  /*11200*/  LOP3.LUT R2, R2, 0xff, RZ, 0xc0, !PT ;  /* 0x000000ff02027812 */ /* 0x020fe200078ec0ff */
[----:B------:R-:W-:Y:S03]  /*11210*/  BSSY B1, `(.L_x_41) ;  /* 0x0000013000017945 */ /* 0x000fe60003800000 */
[----:B------:R-:W-:-:S05]  /*11220*/  F2FP.F16.E5M2.UNPACK_B R2, R2 ;  /* 0x00000002ff02723e */ /* 0x000fca00020004ff */
[----:B------:R-:W-:-:S05]  /*11230*/  HADD2.F32 R2, -RZ, R2.H0_H0 ;  /* 0x20000002ff027230 */ /* 0x000fca0000004100 */
[----:B------:R-:W-:-:S04]  /*11240*/  FMUL R2, R2, UR21 ;  /* 0x0000001502027c20 */ /* 0x000fc80008400000 */
[----:B------:R-:W-:-:S05]  /*11250*/  FFMA R4, R4, UR20, R2 ;  /* 0x0000001404047c23 */ /* 0x000fca0008000002 */
[----:B------:R-:W-:-:S05]  /*11260*/  F2FP.SATFINITE.E5M2.F32.PACK_AB_MERGE_C R4, RZ, R4, RZ ;  /* 0x00000004ff04723e */ /* 0x000fca00048060ff */
[----:B------:R3:W-:Y:S01]  /*11270*/  @!P1 STG.E.U8 desc[UR14][R24.64+0x1], R4 ;  /* 0x0000010418009986 */ /* 0x0007e2000c10110e */
[----:B------:R-:W-:-:S05]  /*11280*/  IADD3 R2, P1, R35, 0x8, RZ ;  /* 0x0000000823027810 */ /* 0x000fca0007f3e0ff */
[----:B------:R-:W-:-:S04]  /*11290*/  IMAD.X R3, RZ, RZ, R37, P1 ;  /* 0x000000ffff037224 */ /* 0x000fc800008e0625 */
[----:B------:R-:W-:-:S04]  /*112a0*/  IMAD R3, R3, UR6, RZ ;  /* 0x0000000603037c24 */ /* 0x000fc8000f8e02ff */
[C---:B---3--:R-:W-:Y:S02]  /*112b0*/  IMAD R4, R2.reuse, UR7, R3 ;  /* 0x0000000702047c24 */ /* 0x048fe4000f8e0203 */
[----:B------:R-:W-:-:S03]  /*112c0*/  IMAD.WIDE.U32 R2, R2, UR6, R38 ;  /* 0x0000000602027c25 */ /* 0x000fc6000f8e0026 */
[----:B------:R-:W-:-:S04]  /*112d0*/  IADD3 R2, P1, R2, UR10, RZ ;  /* 0x0000000a02027c10 */ /* 0x000fc8000ff3e0ff */
[--C-:B------:R-:W-:Y:S02]  /*112e0*/  IADD3.X R3, R3, UR11, R4.reuse, P1, !PT ;  /* 0x0000000b03037c10 */ /* 0x100fe40008ffe404 */
[----:B------:R-:W-:Y:S02]  /*112f0*/  ISETP.GE.AND P1, PT, R34, 0x9, PT ;  /* 0x000000092200780c */ /* 0x000fe40003f26270 */
[----:B------:R-:W-:Y:S02]  /*11300*/  PRMT R4, RZ, 0x7610, R4 ;  /* 0x00007610ff047816 */ /* 0x000fe40000000004 */
[----:B------:R-:W-:-:S13]  /*11310*/  ISETP.LT.OR P2, PT, R0, 0x1, !P1 ;  /* 0x000000010000780c */ /* 0x000fda0004f41670 */
[----:B------:R-:W-:Y:S05]  /*11320*/  @P2 BRA `(.L_x_42) ;  /* 0x0000000000042947 */ /* 0x000fea0003800000 */
[----:B------:R3:W5:Y:S02]  /*11330*/  LDG.E.U8 R4, desc[UR14][R2.64] ;  /* 0x0000000e02047981 */ /* 0x000764000c1e1100 */
.L_x_42:
[----:B------:R-:W-:Y:S05]  /*11340*/  BSYNC B1 ;  /* 0x0000000000017941 */ /* 0x000fea0003800000 */
.L_x_41:
        /* <DEDUP_REMOVED lines=10> */
[----:B----4-:R-:W-:Y:S05]  /*113f0*/  @P2 BRA `(.L_x_44) ;  /* 0x0000000000042947 */ /* 0x010fea0003800000 */
[----:B------:R4:W5:Y:S02]  /*11400*/  LDG.E.U8 R4, desc[UR14][R2.64+0x1] ;  /* 0x0000010e02047981 */ /* 0x000964000c1e1100 */
.L_x_44:
[----:B------:R-:W-:Y:S05]  /*11410*/  BSYNC B1 ;  /* 0x0000000000017941 */ /* 0x000fea0003800000 */
.L_x_43:
[----:B-----5:R-:W-:Y:S01]  /*11420*/  LOP3.LUT R4, R4, 0xff, RZ, 0xc0, !PT ;  /* 0x000000ff04047812 */ /* 0x020fe200078ec0ff */
[----:B------:R-:W-:Y:S01]  /*11430*/  BSSY B1, `(.L_x_45) ;  /* 0x000000b000017945 */ /* 0x000fe20003800000 */
[----:B------:R-:W-:Y:S02]  /*11440*/  ISETP.LT.OR P3, PT, R0, 0x9, !P0 ;  /* 0x000000090000780c */ /* 0x000fe40004761670 */
[----:B------:R-:W-:-:S05]  /*11450*/  F2FP.F16.E5M2.UNPACK_B R4, R4 ;  /* 0x00000004ff04723e */ /* 0x000fca00020004ff */
[----:B------:R-:W-:-:S05]  /*11460*/  HADD2.F32 R4, -RZ, R4.H0_H0 ;  /* 0x20000004ff047230 */ /* 0x000fca0000004100 */
[----:B------:R-:W-:-:S04]  /*11470*/  FMUL R4, R4, UR21 ;  /* 0x0000001504047c20 */ /* 0x000fc80008400000 */
[--C-:B------:R-:W-:Y:S01]  /*11480*/  FFMA R6, R6, UR20, R4.reuse ;  /* 0x0000001406067c23 */ /* 0x100fe20008000004 */
[----:B------:R-:W-:-:S04]  /*11490*/  PRMT R4, RZ, 0x7610, R4 ;  /* 0x00007610ff047816 */ /* 0x000fc80000000004 */
[----:B------:R-:W-:-:S05]  /*114a0*/  F2FP.SATFINITE.E5M2.F32.PACK_AB_MERGE_C R6, RZ, R6, RZ ;  /* 0x00000006ff06723e */ /* 0x000fca00048060ff */
[----:B------:R0:W-:Y:S01]  /*114b0*/  @!P2 STG.E.U8 desc[UR14][R26.64+0x1], R6 ;  /* 0x000001061a00a986 */ /* 0x0001e2000c10110e */
[----:B------:R-:W-:Y:S05]  /*114c0*/  @P3 BRA `(.L_x_46) ;  /* 0x0000000000043947 */ /* 0x000fea0003800000 */
[----:B------:R0:W5:Y:S02]  /*114d0*/  LDG.E.U8 R4, desc[UR14][R32.64+0x8] ;  /* 0x0000080e20047981 */ /* 0x000164000c1e1100 */
.L_x_46:
[----:B------:R-:W-:Y:S05]  /*114e0*/  BSYNC B1 ;  /* 0x0000000000017941 */ /* 0x000fea0003800000 */
.L_x_45:
        /* <DEDUP_REMOVED lines=12> */
.L_x_48:
[----:B------:R-:W-:Y:S05]  /*115b0*/  BSYNC B1 ;  /* 0x0000000000017941 */ /* 0x000fea0003800000 */
.L_x_47:
        /* <DEDUP_REMOVED lines=12> */
.L_x_50:
[----:B------:R-:W-:Y:S05]  /*11680*/  BSYNC B1 ;  /* 0x0000000000017941 */ /* 0x000fea0003800000 */
.L_x_49:
        /* <DEDUP_REMOVED lines=12> */
.L_x_52:
[----:B------:R-:W-:Y:S05]  /*11750*/  BSYNC B1 ;  /* 0x0000000000017941 */ /* 0x000fea0003800000 */
.L_x_51:
        /* <DEDUP_REMOVED lines=12> */
.L_x_54:
[----:B------:R-:W-:Y:S05]  /*11820*/  BSYNC B1 ;  /* 0x0000000000017941 */ /* 0x000fea0003800000 */
.L_x_53:
        /* <DEDUP_REMOVED lines=12> */
.L_x_56:
[----:B------:R-:W-:Y:S05]  /*118f0*/  BSYNC B1 ;  /* 0x0000000000017941 */ /* 0x000fea0003800000 */
.L_x_55:
        /* <DEDUP_REMOVED lines=12> */
.L_x_58:
[----:B------:R-:W-:Y:S05]  /*119c0*/  BSYNC B1 ;  /* 0x0000000000017941 */ /* 0x000fea0003800000 */
.L_x_57:
        /* <DEDUP_REMOVED lines=12> */
.L_x_60:
[----:B------:R-:W-:Y:S05]  /*11a90*/  BSYNC B1 ;  /* 0x0000000000017941 */ /* 0x000fea0003800000 */
.L_x_59:
        /* <DEDUP_REMOVED lines=12> */
.L_x_62:
[----:B------:R-:W-:Y:S05]  /*11b60*/  BSYNC B1 ;  /* 0x0000000000017941 */ /* 0x000fea0003800000 */
.L_x_61:
        /* <DEDUP_REMOVED lines=12> */
.L_x_64:
[----:B------:R-:W-:Y:S05]  /*11c30*/  BSYNC B1 ;  /* 0x0000000000017941 */ /* 0x000fea0003800000 */
.L_x_63:
        /* <DEDUP_REMOVED lines=12> */
.L_x_66:
[----:B------:R-:W-:Y:S05]  /*11d00*/  BSYNC B1 ;  /* 0x0000000000017941 */ /* 0x000fea0003800000 */
.L_x_65:
        /* <DEDUP_REMOVED lines=12> */
.L_x_68:
[----:B------:R-:W-:Y:S05]  /*11dd0*/  BSYNC B1 ;  /* 0x0000000000017941 */ /* 0x000fea0003800000 */
.L_x_67:
        /* <DEDUP_REMOVED lines=12> */
.L_x_70:
[----:B------:R-:W-:Y:S05]  /*11ea0*/  BSYNC B1 ;  /* 0x0000000000017941 */ /* 0x000fea0003800000 */
.L_x_69:
        /* <DEDUP_REMOVED lines=12> */
.L_x_72:
[----:B------:R-:W-:Y:S05]  /*11f70*/  BSYNC B1 ;  /* 0x0000000000017941 */ /* 0x000fea0003800000 */
.L_x_71:
        /* <DEDUP_REMOVED lines=12> */
.L_x_74:
[----:B------:R-:W-:Y:S05]  /*12040*/  BSYNC B1 ;  /* 0x0000000000017941 */ /* 0x000fea0003800000 */
.L_x_73:
        /* <DEDUP_REMOVED lines=12> */
.L_x_76:
[----:B------:R-:W-:Y:S05]  /*12110*/  BSYNC B1 ;  /* 0x0000000000017941 */ /* 0x000fea0003800000 */
.L_x_75:
        /* <DEDUP_REMOVED lines=12> */
.L_x_78:
[----:B------:R-:W-:Y:S05]  /*121e0*/  BSYNC B1 ;  /* 0x0000000000017941 */ /* 0x000fea0003800000 */
.L_x_77:
        /* <DEDUP_REMOVED lines=12> */
.L_x_80:
[----:B------:R-:W-:Y:S05]  /*122b0*/  BSYNC B1 ;  /* 0x0000000000017941 */ /* 0x000fea0003800000 */
.L_x_79:
        /* <DEDUP_REMOVED lines=12> */
.L_x_82:
[----:B------:R-:W-:Y:S05]  /*12380*/  BSYNC B1 ;  /* 0x0000000000017941 */ /* 0x000fea0003800000 */
.L_x_81:
        /* <DEDUP_REMOVED lines=12> */
.L_x_84:
[----:B------:R-:W-:Y:S05]  /*12450*/  BSYNC B1 ;  /* 0x0000000000017941 */ /* 0x000fea0003800000 */
.L_x_83:
        /* <DEDUP_REMOVED lines=12> */
.L_x_86:
[----:B------:R-:W-:Y:S05]  /*12520*/  BSYNC B1 ;  /* 0x0000000000017941 */ /* 0x000fea0003800000 */
.L_x_85:
        /* <DEDUP_REMOVED lines=12> */
.L_x_88:
[----:B------:R-:W-:Y:S05]  /*125f0*/  BSYNC B1 ;  /* 0x0000000000017941 */ /* 0x000fea0003800000 */
.L_x_87:
        /* <DEDUP_REMOVED lines=12> */
.L_x_90:
[----:B------:R-:W-:Y:S05]  /*126c0*/  BSYNC B1 ;  /* 0x0000000000017941 */ /* 0x000fea0003800000 */
.L_x_89:
        /* <DEDUP_REMOVED lines=12> */
.L_x_92:
[----:B------:R-:W-:Y:S05]  /*12790*/  BSYNC B1 ;  /* 0x0000000000017941 */ /* 0x000fea0003800000 */
.L_x_91:
        /* <DEDUP_REMOVED lines=12> */
.L_x_94:
[----:B------:R-:W-:Y:S05]  /*12860*/  BSYNC B1 ;  /* 0x0000000000017941 */ /* 0x000fea0003800000 */
.L_x_93:
        /* <DEDUP_REMOVED lines=12> */
.L_x_96:
[----:B------:R-:W-:Y:S05]  /*12930*/  BSYNC B1 ;  /* 0x0000000000017941 */ /* 0x000fea0003800000 */
.L_x_95:
        /* <DEDUP_REMOVED lines=12> */
.L_x_98:
[----:B------:R-:W-:Y:S05]  /*12a00*/  BSYNC B1 ;  /* 0x0000000000017941 */ /* 0x000fea0003800000 */
.L_x_97:
        /* <DEDUP_REMOVED lines=12> */
.L_x_100:
[----:B------:R-:W-:Y:S05]  /*12ad0*/  BSYNC B1 ;  /* 0x0000000000017941 */ /* 0x000fea0003800000 */
.L_x_99:
        /* <DEDUP_REMOVED lines=12> */
.L_x_102:
[----:B------:R-:W-:Y:S05]  /*12ba0*/  BSYNC B1 ;  /* 0x0000000000017941 */ /* 0x000fea0003800000 */
.L_x_101:
        /* <DEDUP_REMOVED lines=12> */
.L_x_104:
[----:B------:R-:W-:Y:S05]  /*12c70*/  BSYNC B1 ;  /* 0x0000000000017941 */ /* 0x000fea0003800000 */
.L_x_103:
        /* <DEDUP_REMOVED lines=12> */
.L_x_106:
[----:B------:R-:W-:Y:S05]  /*12d40*/  BSYNC B1 ;  /* 0x0000000000017941 */ /* 0x000fea0003800000 */
.L_x_105:
        /* <DEDUP_REMOVED lines=12> */
.L_x_108:
[----:B------:R-:W-:Y:S05]  /*12e10*/  BSYNC B1 ;  /* 0x0000000000017941 */ /* 0x000fea0003800000 */
.L_x_107:
        /* <DEDUP_REMOVED lines=12> */
.L_x_110:
[----:B------:R-:W-:Y:S05]  /*12ee0*/  BSYNC B1 ;  /* 0x0000000000017941 */ /* 0x000fea0003800000 */
.L_x_109:
        /* <DEDUP_REMOVED lines=12> */
.L_x_112:
[----:B------:R-:W-:Y:S05]  /*12fb0*/  BSYNC B1 ;  /* 0x0000000000017941 */ /* 0x000fea0003800000 */
.L_x_111:
        /* <DEDUP_REMOVED lines=12> */
.L_x_114:
[----:B------:R-:W-:Y:S05]  /*13080*/  BSYNC B1 ;  /* 0x0000000000017941 */ /* 0x000fea0003800000 */
.L_x_113:
        /* <DEDUP_REMOVED lines=12> */
.L_x_116:
[----:B------:R-:W-:Y:S05]  /*13150*/  BSYNC B1 ;  /* 0x0000000000017941 */ /* 0x000fea0003800000 */
.L_x_115:
        /* <DEDUP_REMOVED lines=12> */
.L_x_118:
[----:B------:R-:W-:Y:S05]  /*13220*/  BSYNC B1 ;  /* 0x0000000000017941 */ /* 0x000fea0003800000 */
.L_x_117:
        /* <DEDUP_REMOVED lines=12> */
.L_x_120:
[----:B------:R-:W-:Y:S05]  /*132f0*/  BSYNC B1 ;  /* 0x0000000000017941 */ /* 0x000fea0003800000 */
.L_x_119:
        /* <DEDUP_REMOVED lines=12> */
.L_x_122:
[----:B------:R-:W-:Y:S05]  /*133c0*/  BSYNC B1 ;  /* 0x0000000000017941 */ /* 0x000fea0003800000 */
.L_x_121:
[----:B-----5:R-:W-:Y:S01]  /*133d0*/  LOP3.LUT R4, R4, 0xff, RZ, 0xc0, !PT ;  /* 0x000000ff04047812 */ /* 0x020fe200078ec0ff */
[----:B------:R-:W-:Y:S01]  /*133e0*/  BSSY B1, `(.L_x_123) ;  /* 0x000000b000017945 */ /* 0x000fe20003800000 */
[----:B------:R-:W-:Y:S02]  /*133f0*/  ISETP.LT.OR P2, PT, R0, 0x52, !P1 ;  /* 0x000000520000780c */ /* 0x000fe40004f41670 */
[----:B------:R-:W-:-:S05]  /*13400*/  F2FP.F16.E5M2.UNPACK_B R4, R4 ;  /* 0x00000004ff04723e */ /* 0x000fca00020004ff */
[----:B------:R-:W-:-:S05]  /*13410*/  HADD2.F32 R4, -RZ, R4.H0_H0 ;  /* 0x20000004ff047230 */ /* 0x000fca0000004100 */
[----:B------:R-:W-:-:S04]  /*13420*/  FMUL R4, R4, UR21 ;  /* 0x0000001504047c20 */ /* 0x000fc80008400000 */
[----:B------:R-:W-:-:S05]  /*13430*/  FFMA R4, R173, UR20, R4 ;  /* 0x00000014ad047c23 */ /* 0x000fca0008000004 */
[----:B------:R-:W-:Y:S02]  /*13440*/  F2FP.SATFINITE.E5M2.F32.PACK_AB_MERGE_C R5, RZ, R4, RZ ;  /* 0x00000004ff05723e */ /* 0x000fe400048060ff */
[----:B------:R-:W-:-:S03]  /*13450*/  PRMT R4, RZ, 0x7610, R4 ;  /* 0x00007610ff047816 */ /* 0x000fc60000000004 */
[----:B------:R0:W-:Y:S01]  /*13460*/  @!P3 STG.E.U8 desc[UR14][R26.64+0x50], R5 ;  /* 0x000050051a00b986 */ /* 0x0001e2000c10110e */
[----:B------:R-:W-:Y:S05]  /*13470*/  @P2 BRA `(.L_x_124) ;  /* 0x0000000000042947 */ /* 0x000fea0003800000 */
[----:B------:R0:W5:Y:S02]  /*13480*/  LDG.E.U8 R4, desc[UR14][R2.64+0x51] ;  /* 0x0000510e02047981 */ /* 0x000164000c1e1100 */
.L_x_124:
[----:B------:R-:W-:Y:S05]  /*13490*/  BSYNC B1 ;  /* 0x0000000000017941 */ /* 0x000fea0003800000 */
.L_x_123:
[----:B-----5:R-:W-:Y:S01]  /*134a0*/  LOP3.LUT R4, R4, 0xff, RZ, 0xc0, !PT ;  /* 0x000000ff04047812 */ /* 0x020fe200078ec0ff */
[----:B------:R-:W-:Y:S01]  /*134b0*/  BSSY B1, `(.L_x_125) ;  /* 0x000000b000017945 */ /* 0x000fe20003800000 */
[----:B------:R-:W-:Y:S02]  /*134c0*/  ISETP.LT.OR P3, PT, R0, 0x59, !P0 ;  /* 0x000000590000780c */ /* 0x000fe40004761670 */
[----:B------:R-:W-:-:S05]  /*134d0*/  F2FP.F16.E5M2.UNPACK_B R4, R4 ;  /* 0x00000004ff04723e */ /* 0x000fca00020004ff */
[----:B------:R-:W-:-:S05]  /*134e0*/  HADD2.F32 R4, -RZ, R4.H0_H0 ;  /* 0x20000004ff047230 */ /* 0x000fca0000004100 */
[----:B------:R-:W-:-:S04]  /*134f0*/  FMUL R4, R4, UR21 ;  /* 0x0000001504047c20 */ /* 0x000fc80008400000 */
[----:B------:R-:W-:-:S05]  /*13500*/  FFMA R4, R174, UR20, R4 ;  /* 0x00000014ae047c23 */ /* 0x000fca0008000004 */
[----:B0-----:R-:W-:Y:S02]  /*13510*/  F2FP.SATFINITE.E5M2.F32.PACK_AB_MERGE_C R5, RZ, R4, RZ ;  /* 0x00000004ff05723e */ /* 0x001fe400048060ff */
[----:B------:R-:W-:-:S03]  /*13520*/  PRMT R4, RZ, 0x7610, R4 ;  /* 0x00007610ff047816 */ /* 0x000fc60000000004 */
[----:B------:R0:W-:Y:S01]  /*13530*/  @!P2 STG.E.U8 desc[UR14][R26.64+0x51], R5 ;  /* 0x000051051a00a986 */ /* 0x0001e2000c10110e */
[----:B------:R-:W-:Y:S05]  /*13540*/  @P3 BRA `(.L_x_126) ;  /* 0x0000000000043947 */ /* 0x000fea0003800000 */
[----:B------:R0:W5:Y:S02]  /*13550*/  LDG.E.U8 R4, desc[UR14][R32.64+0x58] ;  /* 0x0000580e20047981 */ /* 0x000164000c1e1100 */
.L_x_126:
[----:B------:R-:W-:Y:S05]  /*13560*/  BSYNC B1 ;  /* 0x0000000000017941 */ /* 0x000fea0003800000 */
.L_x_125:
        /* <DEDUP_REMOVED lines=12> */
.L_x_128:
[----:B------:R-:W-:Y:S05]  /*13630*/  BSYNC B1 ;  /* 0x0000000000017941 */ /* 0x000fea0003800000 */
.L_x_127:
[----:B-----5:R-:W-:Y:S01]  /*13640*/  LOP3.LUT R4, R4, 0xff, RZ, 0xc0, !PT ;  /* 0x000000ff04047812 */ /* 0x020fe200078ec0ff */
[----:B------:R-:W-:Y:S01]  /*13650*/  BSSY B1, `(.L_x_129) ;  /* 0x000000b000017945 */ /* 0x000fe20003800000 */
[----:B------:R-:W-:Y:S02]  /*13660*/  ISETP.LT.OR P3, PT, R0, 0x59, !P1 ;  /* 0x000000590000780c */ /* 0x000fe40004f61670 */
[----:B------:R-:W-:-:S05]  /*13670*/  F2FP.F16.E5M2.UNPACK_B R4, R4 ;  /* 0x00000004ff04723e */ /* 0x000fca00020004ff */
[----:B------:R-:W-:-:S05]  /*13680*/  HADD2.F32 R4, -RZ, R4.H0_H0 ;  /* 0x20000004ff047230 */ /* 0x000fca0000004100 */
[----:B0-----:R-:W-:Y:S01]  /*13690*/  FMUL R5, R4, UR21 ;  /* 0x0000001504057c20 */ /* 0x001fe20008400000 */
[----:B------:R-:W-:-:S03]  /*136a0*/  PRMT R4, RZ, 0x7610, R4 ;  /* 0x00007610ff047816 */ /* 0x000fc60000000004 */
[----:B------:R-:W-:-:S05]  /*136b0*/  FFMA R5, R176, UR20, R5 ;  /* 0x00000014b0057c23 */ /* 0x000fca0008000005 */
[----:B------:R-:W-:-:S05]  /*136c0*/  F2FP.SATFINITE.E5M2.F32.PACK_AB_MERGE_C R5, RZ, R5, RZ ;  /* 0x00000005ff05723e */ /* 0x000fca00048060ff */
[----:B------:R0:W-:Y:S01]  /*136d0*/  @!P2 STG.E.U8 desc[UR14][R24.64+0x59], R5 ;  /* 0x000059051800a986 */ /* 0x0001e2000c10110e */
[----:B------:R-:W-:Y:S05]  /*136e0*/  @P3 BRA `(.L_x_130) ;  /* 0x0000000000043947 */ /* 0x000fea0003800000 */
[----:B------:R0:W5:Y:S02]  /*136f0*/  LDG.E.U8 R4, desc[UR14][R2.64+0x58] ;  /* 0x0000580e02047981 */ /* 0x000164000c1e1100 */
.L_x_130:
[----:B------:R-:W-:Y:S05]  /*13700*/  BSYNC B1 ;  /* 0x0000000000017941 */ /* 0x000fea0003800000 */
.L_x_129:
        /* <DEDUP_REMOVED lines=12> */
.L_x_132:
[----:B------:R-:W-:Y:S05]  /*137d0*/  BSYNC B1 ;  /* 0x0000000000017941 */ /* 0x000fea0003800000 */
.L_x_131:
        /* <DEDUP_REMOVED lines=12> */
.L_x_134:
[----:B------:R-:W-:Y:S05]  /*138a0*/  BSYNC B1 ;  /* 0x0000000000017941 */ /* 0x000fea0003800000 */
.L_x_133:
        /* <DEDUP_REMOVED lines=12> */
.L_x_136:
[----:B------:R-:W-:Y:S05]  /*13970*/  BSYNC B1 ;  /* 0x0000000000017941 */ /* 0x000fea0003800000 */
.L_x_135:
        /* <DEDUP_REMOVED lines=12> */
.L_x_138:
[----:B------:R-:W-:Y:S05]  /*13a40*/  BSYNC B1 ;  /* 0x0000000000017941 */ /* 0x000fea0003800000 */
.L_x_137:
        /* <DEDUP_REMOVED lines=12> */
.L_x_140:
[----:B------:R-:W-:Y:S05]  /*13b10*/  BSYNC B1 ;  /* 0x0000000000017941 */ /* 0x000fea0003800000 */
.L_x_139:
        /* <DEDUP_REMOVED lines=12> */
.L_x_142:
[----:B------:R-:W-:Y:S05]  /*13be0*/  BSYNC B1 ;  /* 0x0000000000017941 */ /* 0x000fea0003800000 */
.L_x_141:
        /* <DEDUP_REMOVED lines=12> */
.L_x_144:
[----:B------:R-:W-:Y:S05]  /*13cb0*/  BSYNC B1 ;  /* 0x0000000000017941 */ /* 0x000fea0003800000 */
.L_x_143:
        /* <DEDUP_REMOVED lines=12> */
.L_x_146:
[----:B------:R-:W-:Y:S05]  /*13d80*/  BSYNC B1 ;  /* 0x0000000000017941 */ /* 0x000fea0003800000 */
.L_x_145:
        /* <DEDUP_REMOVED lines=12> */
.L_x_148:
[----:B------:R-:W-:Y:S05]  /*13e50*/  BSYNC B1 ;  /* 0x0000000000017941 */ /* 0x000fea0003800000 */
.L_x_147:
        /* <DEDUP_REMOVED lines=12> */
.L_x_150:
[----:B------:R-:W-:Y:S05]  /*13f20*/  BSYNC B1 ;  /* 0x0000000000017941 */ /* 0x000fea0003800000 */
.L_x_149:
        /* <DEDUP_REMOVED lines=12> */
.L_x_152:
[----:B------:R-:W-:Y:S05]  /*13ff0*/  BSYNC B1 ;  /* 0x0000000000017941 */ /* 0x000fea0003800000 */
.L_x_151:
        /* <DEDUP_REMOVED lines=12> */
.L_x_154:
[----:B------:R-:W-:Y:S05]  /*140c0*/  BSYNC B1 ;  /* 0x0000000000017941 */ /* 0x000fea0003800000 */
.L_x_153:
        /* <DEDUP_REMOVED lines=12> */
.L_x_156:
[----:B------:R-:W-:Y:S05]  /*14190*/  BSYNC B1 ;  /* 0x0000000000017941 */ /* 0x000fea0003800000 */
.L_x_155:
        /* <DEDUP_REMOVED lines=12> */
.L_x_158:
[----:B------:R-:W-:Y:S05]  /*14260*/  BSYNC B1 ;  /* 0x0000000000017941 */ /* 0x000fea0003800000 */
.L_x_157:
        /* <DEDUP_REMOVED lines=12> */
.L_x_160:
[----:B------:R-:W-:Y:S05]  /*14330*/  BSYNC B1 ;  /* 0x0000000000017941 */ /* 0x000fea0003800000 */
.L_x_159:
        /* <DEDUP_REMOVED lines=12> */
.L_x_162:
[----:B------:R-:W-:Y:S05]  /*14400*/  BSYNC B1 ;  /* 0x0000000000017941 */ /* 0x000fea0003800000 */
.L_x_161:
        /* <DEDUP_REMOVED lines=12> */
.L_x_164:
[----:B------:R-:W-:Y:S05]  /*144d0*/  BSYNC B1 ;  /* 0x0000000000017941 */ /* 0x000fea0003800000 */
.L_x_163:
        /* <DEDUP_REMOVED lines=12> */
.L_x_166:
[----:B------:R-:W-:Y:S05]  /*145a0*/  BSYNC B1 ;  /* 0x0000000000017941 */ /* 0x000fea0003800000 */
.L_x_165:
        /* <DEDUP_REMOVED lines=12> */
.L_x_168:
[----:B------:R-:W-:Y:S05]  /*14670*/  BSYNC B1 ;  /* 0x0000000000017941 */ /* 0x000fea0003800000 */
.L_x_167:
        /* <DEDUP_REMOVED lines=12> */
.L_x_170:
[----:B------:R-:W-:Y:S05]  /*14740*/  BSYNC B1 ;  /* 0x0000000000017941 */ /* 0x000fea0003800000 */
.L_x_169:
        /* <DEDUP_REMOVED lines=12> */
.L_x_172:
[----:B------:R-:W-:Y:S05]  /*14810*/  BSYNC B1 ;  /* 0x0000000000017941 */ /* 0x000fea0003800000 */
.L_x_171:
        /* <DEDUP_REMOVED lines=12> */
.L_x_174:
[----:B------:R-:W-:Y:S05]  /*148e0*/  BSYNC B1 ;  /* 0x0000000000017941 */ /* 0x000fea0003800000 */
.L_x_173:
        /* <DEDUP_REMOVED lines=12> */
.L_x_176:
[----:B------:R-:W-:Y:S05]  /*149b0*/  BSYNC B1 ;  /* 0x0000000000017941 */ /* 0x000fea0003800000 */
.L_x_175:
        /* <DEDUP_REMOVED lines=12> */
.L_x_178:
[----:B------:R-:W-:Y:S05]  /*14a80*/  BSYNC B1 ;  /* 0x0000000000017941 */ /* 0x000fea0003800000 */
.L_x_177:
        /* <DEDUP_REMOVED lines=12> */
.L_x_180:
[----:B------:R-:W-:Y:S05]  /*14b50*/  BSYNC B1 ;  /* 0x0000000000017941 */ /* 0x000fea0003800000 */
.L_x_179:
        /* <DEDUP_REMOVED lines=12> */
.L_x_182:
[----:B------:R-:W-:Y:S05]  /*14c20*/  BSYNC B1 ;  /* 0x0000000000017941 */ /* 0x000fea0003800000 */
.L_x_181:
        /* <DEDUP_REMOVED lines=12> */
.L_x_184:
[----:B------:R-:W-:Y:S05]  /*14cf0*/  BSYNC B1 ;  /* 0x0000000000017941 */ /* 0x000fea0003800000 */
.L_x_183:
        /* <DEDUP_REMOVED lines=12> */
.L_x_186:
[----:B------:R-:W-:Y:S05]  /*14dc0*/  BSYNC B1 ;  /* 0x0000000000017941 */ /* 0x000fea0003800000 */
.L_x_185:
        /* <DEDUP_REMOVED lines=12> */
.L_x_188:
[----:B------:R-:W-:Y:S05]  /*14e90*/  BSYNC B1 ;  /* 0x0000000000017941 */ /* 0x000fea0003800000 */
.L_x_187:
        /* <DEDUP_REMOVED lines=12> */
.L_x_190:
[----:B------:R-:W-:Y:S05]  /*14f60*/  BSYNC B1 ;  /* 0x0000000000017941 */ /* 0x000fea0003800000 */
.L_x_189:
        /* <DEDUP_REMOVED lines=12> */
.L_x_192:
[----:B------:R-:W-:Y:S05]  /*15030*/  BSYNC B1 ;  /* 0x0000000000017941 */ /* 0x000fea0003800000 */
.L_x_191:
        /* <DEDUP_REMOVED lines=12> */
.L_x_194:
[----:B------:R-:W-:Y:S05]  /*15100*/  BSYNC B1 ;  /* 0x0000000000017941 */ /* 0x000fea0003800000 */
.L_x_193:
        /* <DEDUP_REMOVED lines=12> */
.L_x_196:
[----:B------:R-:W-:Y:S05]  /*151d0*/  BSYNC B1 ;  /* 0x0000000000017941 */ /* 0x000fea0003800000 */
.L_x_195:
        /* <DEDUP_REMOVED lines=12> */
.L_x_198:
[----:B------:R-:W-:Y:S05]  /*152a0*/  BSYNC B1 ;  /* 0x0000000000017941 */ /* 0x000fea0003800000 */
.L_x_197:
        /* <DEDUP_REMOVED lines=12> */
.L_x_200:
[----:B------:R-:W-:Y:S05]  /*15370*/  BSYNC B1 ;  /* 0x0000000000017941 */ /* 0x000fea0003800000 */
.L_x_199:
        /* <DEDUP_REMOVED lines=12> */
.L_x_202:
[----:B------:R-:W-:Y:S05]  /*15440*/  BSYNC B1 ;  /* 0x0000000000017941 */ /* 0x000fea0003800000 */
.L_x_201:
        /* <DEDUP_REMOVED lines=12> */
.L_x_204:
[----:B------:R-:W-:Y:S05]  /*15510*/  BSYNC B1 ;  /* 0x0000000000017941 */ /* 0x000fea0003800000 */
.L_x_203:
        /* <DEDUP_REMOVED lines=12> */
.L_x_206:
[----:B------:R-:W-:Y:S05]  /*155e0*/  BSYNC B1 ;  /* 0x0000000000017941 */ /* 0x000fea0003800000 */
.L_x_205:
        /* <DEDUP_REMOVED lines=12> */
.L_x_208:
[----:B------:R-:W-:Y:S05]  /*156b0*/  BSYNC B1 ;  /* 0x0000000000017941 */ /* 0x000fea0003800000 */
.L_x_207:
        /* <DEDUP_REMOVED lines=12> */
.L_x_210:
[----:B------:R-:W-:Y:S05]  /*15780*/  BSYNC B1 ;  /* 0x0000000000017941 */ /* 0x000fea0003800000 */
.L_x_209:
        /* <DEDUP_REMOVED lines=12> */
.L_x_212:
[----:B------:R-:W-:Y:S05]  /*15850*/  BSYNC B1 ;  /* 0x0000000000017941 */ /* 0x000fea0003800000 */
.L_x_211:
        /* <DEDUP_REMOVED lines=12> */
.L_x_214:
[----:B------:R-:W-:Y:S05]  /*15920*/  BSYNC B1 ;  /* 0x0000000000017941 */ /* 0x000fea0003800000 */
.L_x_213:
        /* <DEDUP_REMOVED lines=12> */
.L_x_216:
[----:B------:R-:W-:Y:S05]  /*159f0*/  BSYNC B1 ;  /* 0x0000000000017941 */ /* 0x000fea0003800000 */
.L_x_215:
        /* <DEDUP_REMOVED lines=12> */
.L_x_218:
[----:B------:R-:W-:Y:S05]  /*15ac0*/  BSYNC B1 ;  /* 0x0000000000017941 */ /* 0x000fea0003800000 */
.L_x_217:
        /* <DEDUP_REMOVED lines=12> */
.L_x_220:
[----:B------:R-:W-:Y:S05]  /*15b90*/  BSYNC B1 ;  /* 0x0000000000017941 */ /* 0x000fea0003800000 */
.L_x_219:
        /* <DEDUP_REMOVED lines=12> */
.L_x_222:
[----:B------:R-:W-:Y:S05]  /*15c60*/  BSYNC B1 ;  /* 0x0000000000017941 */ /* 0x000fea0003800000 */
.L_x_221:
        /* <DEDUP_REMOVED lines=12> */
.L_x_224:
[----:B------:R-:W-:Y:S05]  /*15d30*/  BSYNC B1 ;  /* 0x0000000000017941 */ /* 0x000fea0003800000 */
.L_x_223:
        /* <DEDUP_REMOVED lines=12> */
.L_x_226:
[----:B------:R-:W-:Y:S05]  /*15e00*/  BSYNC B1 ;  /* 0x0000000000017941 */ /* 0x000fea0003800000 */
.L_x_225:
        /* <DEDUP_REMOVED lines=12> */
.L_x_228:
[----:B------:R-:W-:Y:S05]  /*15ed0*/  BSYNC B1 ;  /* 0x0000000000017941 */ /* 0x000fea0003800000 */
.L_x_227:
        /* <DEDUP_REMOVED lines=12> */
.L_x_230:
[----:B------:R-:W-:Y:S05]  /*15fa0*/  BSYNC B1 ;  /* 0x0000000000017941 */ /* 0x000fea0003800000 */
.L_x_229:
        /* <DEDUP_REMOVED lines=12> */
.L_x_232:
[----:B------:R-:W-:Y:S05]  /*16070*/  BSYNC B1 ;  /* 0x0000000000017941 */ /* 0x000fea0003800000 */
.L_x_231:
        /* <DEDUP_REMOVED lines=12> */
.L_x_234:
[----:B------:R-:W-:Y:S05]  /*16140*/  BSYNC B1 ;  /* 0x0000000000017941 */ /* 0x000fea0003800000 */
.L_x_233:
        /* <DEDUP_REMOVED lines=12> */
.L_x_236:
[----:B------:R-:W-:Y:S05]  /*16210*/  BSYNC B1 ;  /* 0x0000000000017941 */ /* 0x000fea0003800000 */
.L_x_235:
        /* <DEDUP_REMOVED lines=12> */
.L_x_238:
[----:B------:R-:W-:Y:S05]  /*162e0*/  BSYNC B1 ;  /* 0x0000000000017941 */ /* 0x000fea0003800000 */
.L_x_237:
        /* <DEDUP_REMOVED lines=12> */
.L_x_240:
[----:B------:R-:W-:Y:S05]  /*163b0*/  BSYNC B1 ;  /* 0x0000000000017941 */ /* 0x000fea0003800000 */
.L_x_239:
        /* <DEDUP_REMOVED lines=12> */
.L_x_242:
[----:B------:R-:W-:Y:S05]  /*16480*/  BSYNC B1 ;  /* 0x0000000000017941 */ /* 0x000fea0003800000 */
.L_x_241:
        /* <DEDUP_REMOVED lines=12> */
.L_x_244:
[----:B------:R-:W-:Y:S05]  /*16550*/  BSYNC B1 ;  /* 0x0000000000017941 */ /* 0x000fea0003800000 */
.L_x_243:
        /* <DEDUP_REMOVED lines=12> */
.L_x_246:
[----:B------:R-:W-:Y:S05]  /*16620*/  BSYNC B1 ;  /* 0x0000000000017941 */ /* 0x000fea0003800000 */
.L_x_245:
        /* <DEDUP_REMOVED lines=12> */
.L_x_248:
[----:B------:R-:W-:Y:S05]  /*166f0*/  BSYNC B1 ;  /* 0x0000000000017941 */ /* 0x000fea0003800000 */
.L_x_247:
        /* <DEDUP_REMOVED lines=12> */
.L_x_250:
[----:B------:R-:W-:Y:S05]  /*167c0*/  BSYNC B1 ;  /* 0x0000000000017941 */ /* 0x000fea0003800000 */
.L_x_249:
        /* <DEDUP_REMOVED lines=12> */
.L_x_252:
[----:B------:R-:W-:Y:S05]  /*16890*/  BSYNC B1 ;  /* 0x0000000000017941 */ /* 0x000fea0003800000 */
.L_x_251:
[----:B0-----:R-:W2:Y:S01]  /*168a0*/  LDL.LU R5, [R1+0x200] ;  /* 0x0002000001057983 */ /* 0x001ea20000300800 */
[----:B-----5:R-:W-:Y:S01]  /*168b0*/  LOP3.LUT R4, R4, 0xff, RZ, 0xc0, !PT ;  /* 0x000000ff04047812 */ /* 0x020fe200078ec0ff */
[----:B------:R-:W-:Y:S01]  /*168c0*/  BSSY B1, `(.L_x_253) ;  /* 0x000000b000017945 */ /* 0x000fe20003800000 */
[----:B------:R-:W-:Y:S02]  /*168d0*/  ISETP.LT.OR P3, PT, R0, 0xd9, !P0 ;  /* 0x000000d90000780c */ /* 0x000fe40004761670 */
[----:B------:R-:W-:-:S05]  /*168e0*/  F2FP.F16.E5M2.UNPACK_B R4, R4 ;  /* 0x00000004ff04723e */ /* 0x000fca00020004ff */
[----:B------:R-:W-:-:S05]  /*168f0*/  HADD2.F32 R4, -RZ, R4.H0_H0 ;  /* 0x20000004ff047230 */ /* 0x000fca0000004100 */
[----:B------:R-:W-:-:S04]  /*16900*/  FMUL R4, R4, UR21 ;  /* 0x0000001504047c20 */ /* 0x000fc80008400000 */
[----:B--2---:R-:W-:-:S05]  /*16910*/  FFMA R4, R5, UR20, R4 ;  /* 0x0000001405047c23 */ /* 0x004fca0008000004 */
[----:B------:R-:W-:Y:S02]  /*16920*/  F2FP.SATFINITE.E5M2.F32.PACK_AB_MERGE_C R5, RZ, R4, RZ ;  /* 0x00000004ff05723e */ /* 0x000fe400048060ff */
[----:B------:R-:W-:-:S03]  /*16930*/  PRMT R4, RZ, 0x7610, R4 ;  /* 0x00007610ff047816 */ /* 0x000fc60000000004 */
[----:B------:R0:W-:Y:S01]  /*16940*/  @!P2 STG.E.U8 desc[UR14][R26.64+0xd1], R5 ;  /* 0x0000d1051a00a986 */ /* 0x0001e2000c10110e */
[----:B------:R-:W-:Y:S05]  /*16950*/  @P3 BRA `(.L_x_254) ;  /* 0x0000000000043947 */ /* 0x000fea0003800000 */
[----:B------:R2:W5:Y:S02]  /*16960*/  LDG.E.U8 R4, desc[UR14][R32.64+0xd8] ;  /* 0x0000d80e20047981 */ /* 0x000564000c1e1100 */
.L_x_254:
[----:B------:R-:W-:Y:S05]  /*16970*/  BSYNC B1 ;  /* 0x0000000000017941 */ /* 0x000fea0003800000 */
.L_x_253:
[----:B0-----:R-:W3:Y:S01]  /*16980*/  LDL.LU R5, [R1+0x204] ;  /* 0x0002040001057983 */ /* 0x001ee20000300800 */
[----:B-----5:R-:W-:Y:S01]  /*16990*/  LOP3.LUT R4, R4, 0xff, RZ, 0xc0, !PT ;  /* 0x000000ff04047812 */ /* 0x020fe200078ec0ff */
[----:B------:R-:W-:Y:S01]  /*169a0*/  BSSY B1, `(.L_x_255) ;  /* 0x000000b000017945 */ /* 0x000fe20003800000 */
[----:B------:R-:W-:Y:S02]  /*169b0*/  ISETP.LT.OR P2, PT, R0, 0xda, !P0 ;  /* 0x000000da0000780c */ /* 0x000fe40004741670 */
[----:B------:R-:W-:-:S05]  /*169c0*/  F2FP.F16.E5M2.UNPACK_B R4, R4 ;  /* 0x00000004ff04723e */ /* 0x000fca00020004ff */
[----:B------:R-:W-:-:S05]  /*169d0*/  HADD2.F32 R4, -RZ, R4.H0_H0 ;  /* 0x20000004ff047230 */ /* 0x000fca0000004100 */
[----:B------:R-:W-:-:S04]  /*169e0*/  FMUL R4, R4, UR21 ;  /* 0x0000001504047c20 */ /* 0x000fc80008400000 */
[----:B---3--:R-:W-:-:S05]  /*169f0*/  FFMA R4, R5, UR20, R4 ;  /* 0x0000001405047c23 */ /* 0x008fca0008000004 */
[----:B------:R-:W-:Y:S02]  /*16a00*/  F2FP.SATFINITE.E5M2.F32.PACK_AB_MERGE_C R5, RZ, R4, RZ ;  /* 0x00000004ff05723e */ /* 0x000fe400048060ff */
[----:B------:R-:W-:-:S03]  /*16a10*/  PRMT R4, RZ, 0x7610, R4 ;  /* 0x00007610ff047816 */ /* 0x000fc60000000004 */
[----:B------:R0:W-:Y:S01]  /*16a20*/  @!P3 STG.E.U8 desc[UR14][R24.64+0xd8], R5 ;  /* 0x0000d8051800b986 */ /* 0x0001e2000c10110e */
[----:B------:R-:W-:Y:S05]  /*16a30*/  @P2 BRA `(.L_x_256) ;  /* 0x0000000000042947 */ /* 0x000fea0003800000 */
[----:B------:R3:W5:Y:S02]  /*16a40*/  LDG.E.U8 R4, desc[UR14][R32.64+0xd9] ;  /* 0x0000d90e20047981 */ /* 0x000764000c1e1100 */
.L_x_256:
[----:B------:R-:W-:Y:S05]  /*16a50*/  BSYNC B1 ;  /* 0x0000000000017941 */ /* 0x000fea0003800000 */
.L_x_255:
        /* <DEDUP_REMOVED lines=13> */
.L_x_258:
[----:B------:R-:W-:Y:S05]  /*16b30*/  BSYNC B1 ;  /* 0x0000000000017941 */ /* 0x000fea0003800000 */
.L_x_257:
        /* <DEDUP_REMOVED lines=13> */
.L_x_260:
[----:B------:R-:W-:Y:S05]  /*16c10*/  BSYNC B1 ;  /* 0x0000000000017941 */ /* 0x000fea0003800000 */
.L_x_259:
        /* <DEDUP_REMOVED lines=13> */
.L_x_262:
[----:B------:R-:W-:Y:S05]  /*16cf0*/  BSYNC B1 ;  /* 0x0000000000017941 */ /* 0x000fea0003800000 */
.L_x_261:
        /* <DEDUP_REMOVED lines=13> */
.L_x_264:
[----:B------:R-:W-:Y:S05]  /*16dd0*/  BSYNC B1 ;  /* 0x0000000000017941 */ /* 0x000fea0003800000 */
.L_x_263:
        /* <DEDUP_REMOVED lines=13> */
.L_x_266:
[----:B------:R-:W-:Y:S05]  /*16eb0*/  BSYNC B1 ;  /* 0x0000000000017941 */ /* 0x000fea0003800000 */
.L_x_265:
        /* <DEDUP_REMOVED lines=13> */
.L_x_268:
[----:B------:R-:W-:Y:S05]  /*16f90*/  BSYNC B1 ;  /* 0x0000000000017941 */ /* 0x000fea0003800000 */
.L_x_267:
        /* <DEDUP_REMOVED lines=13> */
.L_x_270:
[----:B------:R-:W-:Y:S05]  /*17070*/  BSYNC B1 ;  /* 0x0000000000017941 */ /* 0x000fea0003800000 */
.L_x_269:
        /* <DEDUP_REMOVED lines=13> */
.L_x_272:
[----:B------:R-:W-:Y:S05]  /*17150*/  BSYNC B1 ;  /* 0x0000000000017941 */ /* 0x000fea0003800000 */
.L_x_271:
        /* <DEDUP_REMOVED lines=13> */
.L_x_274:
[----:B------:R-:W-:Y:S05]  /*17230*/  BSYNC B1 ;  /* 0x0000000000017941 */ /* 0x000fea0003800000 */
.L_x_273:
        /* <DEDUP_REMOVED lines=13> */
.L_x_276:
[----:B------:R-:W-:Y:S05]  /*17310*/  BSYNC B1 ;  /* 0x0000000000017941 */ /* 0x000fea0003800000 */
.L_x_275:
        /* <DEDUP_REMOVED lines=13> */
.L_x_278:
[----:B------:R-:W-:Y:S05]  /*173f0*/  BSYNC B1 ;  /* 0x0000000000017941 */ /* 0x000fea0003800000 */
.L_x_277:
        /* <DEDUP_REMOVED lines=13> */
.L_x_280:
[----:B------:R-:W-:Y:S05]  /*174d0*/  BSYNC B1 ;  /* 0x0000000000017941 */ /* 0x000fea0003800000 */
.L_x_279:
        /* <DEDUP_REMOVED lines=13> */
.L_x_282:
[----:B------:R-:W-:Y:S05]  /*175b0*/  BSYNC B1 ;  /* 0x0000000000017941 */ /* 0x000fea0003800000 */
.L_x_281:
        /* <DEDUP_REMOVED lines=13> */
.L_x_284:
[----:B------:R-:W-:Y:S05]  /*17690*/  BSYNC B1 ;  /* 0x0000000000017941 */ /* 0x000fea0003800000 */
.L_x_283:
        /* <DEDUP_REMOVED lines=13> */
.L_x_286:
[----:B------:R-:W-:Y:S05]  /*17770*/  BSYNC B1 ;  /* 0x0000000000017941 */ /* 0x000fea0003800000 */
.L_x_285:
        /* <DEDUP_REMOVED lines=13> */
.L_x_288:
[----:B------:R-:W-:Y:S05]  /*17850*/  BSYNC B1 ;  /* 0x0000000000017941 */ /* 0x000fea0003800000 */
.L_x_287:
        /* <DEDUP_REMOVED lines=13> */
.L_x_290:
[----:B------:R-:W-:Y:S05]  /*17930*/  BSYNC B1 ;  /* 0x0000000000017941 */ /* 0x000fea0003800000 */
.L_x_289:
        /* <DEDUP_REMOVED lines=13> */
.L_x_292:
[----:B------:R-:W-:Y:S05]  /*17a10*/  BSYNC B1 ;  /* 0x0000000000017941 */ /* 0x000fea0003800000 */
.L_x_291:
[----:B------:R-:W2:Y:S01]  /*17a20*/  LDL.LU R7, [R1+0x250] ;  /* 0x0002500001077983 */ /* 0x000ea20000300800 */
[----:B-----5:R-:W-:Y:S01]  /*17a30*/  LOP3.LUT R4, R4, 0xff, RZ, 0xc0, !PT ;  /* 0x000000ff04047812 */ /* 0x020fe200078ec0ff */
[----:B------:R-:W-:Y:S01]  /*17a40*/  BSSY B1, `(.L_x_293) ;  /* 0x0000013000017945 */ /* 0x000fe20003800000 */
[----:B0-----:R-:W-:Y:S02]  /*17a50*/  IADD3 R5, P0, R35, 0x80, RZ ;  /* 0x0000008023057810 */ /* 0x001fe40007f1e0ff */
[----:B------:R-:W-:-:S03]  /*17a60*/  F2FP.F16.E5M2.UNPACK_B R4, R4 ;  /* 0x00000004ff04723e */ /* 0x000fc600020004ff */
[----:B--234-:R-:W-:Y:S01]  /*17a70*/  IMAD.X R2, RZ, RZ, R37, P0 ;  /* 0x000000ffff027224 */ /* 0x01cfe200000e0625 */
[----:B------:R-:W-:Y:S01]  /*17a80*/  ISETP.GE.AND P0, PT, R34, 0x81, PT ;  /* 0x000000812200780c */ /* 0x000fe20003f06270 */
[----:B------:R-:W-:Y:S02]  /*17a90*/  HADD2.F32 R4, -RZ, R4.H0_H0 ;  /* 0x20000004ff047230 */ /* 0x000fe40000004100 */
[----:B------:R-:W-:Y:S01]  /*17aa0*/  IMAD R6, R2, UR6, RZ ;  /* 0x0000000602067c24 */ /* 0x000fe2000f8e02ff */
[----:B------:R-:W-:Y:S01]  /*17ab0*/  ISETP.LT.OR P3, PT, R0, 0x1, !P0 ;  /* 0x000000010000780c */ /* 0x000fe20004761670 */
[----:B------:R-:W-:-:S04]  /*17ac0*/  IMAD.WIDE.U32 R2, R5, UR6, R38 ;  /* 0x0000000605027c25 */ /* 0x000fc8000f8e0026 */
[----:B------:R-:W-:Y:S01]  /*17ad0*/  FMUL R4, R4, UR21 ;  /* 0x0000001504047c20 */ /* 0x000fe20008400000 */
[----:B------:R-:W-:Y:S01]  /*17ae0*/  IMAD R5, R5, UR7, R6 ;  /* 0x0000000705057c24 */ /* 0x000fe2000f8e0206 */
[----:B------:R-:W-:-:S04]  /*17af0*/  IADD3 R2, P2, R2, UR10, RZ ;  /* 0x0000000a02027c10 */ /* 0x000fc8000ff5e0ff */
[----:B------:R-:W-:Y:S01]  /*17b00*/  IADD3.X R3, R3, UR11, R5, P2, !PT ;  /* 0x0000000b03037c10 */ /* 0x000fe200097fe405 */
[----:B------:R-:W-:-:S05]  /*17b10*/  FFMA R4, R7, UR20, R4 ;  /* 0x0000001407047c23 */ /* 0x000fca0008000004 */
[----:B------:R-:W-:Y:S02]  /*17b20*/  F2FP.SATFINITE.E5M2.F32.PACK_AB_MERGE_C R7, RZ, R4, RZ ;  /* 0x00000004ff07723e */ /* 0x000fe400048060ff */
[----:B------:R-:W-:-:S03]  /*17b30*/  PRMT R4, RZ, 0x7610, R4 ;  /* 0x00007610ff047816 */ /* 0x000fc60000000004 */
[----:B------:R0:W-:Y:S01]  /*17b40*/  @!P1 STG.E.U8 desc[UR14][R26.64+0xf9], R7 ;  /* 0x0000f9071a009986 */ /* 0x0001e2000c10110e */
[----:B------:R-:W-:Y:S05]  /*17b50*/  @P3 BRA `(.L_x_294) ;  /* 0x0000000000043947 */ /* 0x000fea0003800000 */
[----:B------:R2:W5:Y:S02]  /*17b60*/  LDG.E.U8 R4, desc[UR14][R2.64] ;  /* 0x0000000e02047981 */ /* 0x000564000c1e1100 */
.L_x_294:
[----:B------:R-:W-:Y:S05]  /*17b70*/  BSYNC B1 ;  /* 0x0000000000017941 */ /* 0x000fea0003800000 */
.L_x_293:
[----:B------:R-:W3:Y:S01]  /*17b80*/  LDL.LU R5, [R1+0x254] ;  /* 0x0002540001057983 */ /* 0x000ee20000300800 */
        /* <DEDUP_REMOVED lines=12> */
.L_x_296:
[----:B------:R-:W-:Y:S05]  /*17c50*/  BSYNC B1 ;  /* 0x0000000000017941 */ /* 0x000fea0003800000 */
.L_x_295:
[----:B---3--:R-:W3:Y:S01]  /*17c60*/  LDL.LU R5, [R1+0x258] ;  /* 0x0002580001057983 */ /* 0x008ee20000300800 */
[----:B-----5:R-:W-:Y:S01]  /*17c70*/  LOP3.LUT R4, R4, 0xff, RZ, 0xc0, !PT ;  /* 0x000000ff04047812 */ /* 0x020fe200078ec0ff */
[----:B------:R-:W-:Y:S01]  /*17c80*/  BSSY B1, `(.L_x_297) ;  /* 0x0000013000017945 */ /* 0x000fe20003800000 */
[----:B------:R-:W-:Y:S02]  /*17c90*/  IADD3 R35, P1, R35, 0x88, RZ ;  /* 0x0000008823237810 */ /* 0x000fe40007f3e0ff */
[----:B------:R-:W-:Y:S02]  /*17ca0*/  F2FP.F16.E5M2.UNPACK_B R4, R4 ;  /* 0x00000004ff04723e */ /* 0x000fe400020004ff */
[----:B------:R-:W-:Y:S01]  /*17cb0*/  PRMT R6, RZ, 0x7610, R6 ;  /* 0x00007610ff067816 */ /* 0x000fe20000000006 */
[----:B------:R-:W-:Y:S01]  /*17cc0*/  IMAD.X R36, RZ, RZ, R37, P1 ;  /* 0x000000ffff247224 */ /* 0x000fe200008e0625 */
[----:B------:R-:W-:Y:S01]  /*17cd0*/  ISETP.GE.AND P1, PT, R34, 0x89, PT ;  /* 0x000000892200780c */ /* 0x000fe20003f26270 */
[----:B------:R-:W-:-:S02]  /*17ce0*/  HADD2.F32 R4, -RZ, R4.H0_H0 ;  /* 0x20000004ff047230 */ /* 0x000fc40000004100 */
[----:B------:R-:W-:Y:S01]  /*17cf0*/  IMAD R36, R36, UR6, RZ ;  /* 0x0000000624247c24 */ /* 0x000fe2000f8e02ff */
[----:B------:R-:W-:Y:S01]  /*17d00*/  ISETP.LT.OR P5, PT, R0, 0x1, !P1 ;  /* 0x000000010000780c */ /* 0x000fe20004fa1670 */
[----:B------:R-:W-:-:S04]  /*17d10*/  IMAD.WIDE.U32 R38, R35, UR6, R38 ;  /* 0x0000000623267c25 */ /* 0x000fc8000f8e0026 */
[----:B------:R-:W-:Y:S01]  /*17d20*/  FMUL R4, R4, UR21 ;  /* 0x0000001504047c20 */ /* 0x000fe20008400000 */
[----:B------:R-:W-:-:S03]  /*17d30*/  IMAD R35, R35, UR7, R36 ;  /* 0x0000000723237c24 */ /* 0x000fc6000f8e0224 */
[----:B---3--:R-:W-:Y:S01]  /*17d40*/  FFMA R5, R5, UR20, R4 ;  /* 0x0000001405057c23 */ /* 0x008fe20008000004 */
[----:B------:R-:W-:-:S04]  /*17d50*/  IADD3 R4, P3, R38, UR10, RZ ;  /* 0x0000000a26047c10 */ /* 0x000fc8000ff7e0ff */
[----:B0-----:R-:W-:Y:S02]  /*17d60*/  F2FP.SATFINITE.E5M2.F32.PACK_AB_MERGE_C R7, RZ, R5, RZ ;  /* 0x00000005ff07723e */ /* 0x001fe400048060ff */
[----:B------:R-:W-:-:S03]  /*17d70*/  IADD3.X R5, R39, UR11, R35, P3, !PT ;  /* 0x0000000b27057c10 */ /* 0x000fc60009ffe423 */
[----:B------:R0:W-:Y:S01]  /*17d80*/  @!P2 STG.E.U8 desc[UR14][R30.64+0x1], R7 ;  /* 0x000001071e00a986 */ /* 0x0001e2000c10110e */
[----:B------:R-:W-:Y:S05]  /*17d90*/  @P5 BRA `(.L_x_298) ;  /* 0x0000000000045947 */ /* 0x000fea0003800000 */
[----:B------:R3:W5:Y:S02]  /*17da0*/  LDG.E.U8 R6, desc[UR14][R4.64] ;  /* 0x0000000e04067981 */ /* 0x000764000c1e1100 */
.L_x_298:
[----:B------:R-:W-:Y:S05]  /*17db0*/  BSYNC B1 ;  /* 0x0000000000017941 */ /* 0x000fea0003800000 */
.L_x_297:
        /* <DEDUP_REMOVED lines=13> */
.L_x_300:
[----:B------:R-:W-:Y:S05]  /*17e90*/  BSYNC B1 ;  /* 0x0000000000017941 */ /* 0x000fea0003800000 */
.L_x_299:
        /* <DEDUP_REMOVED lines=13> */
.L_x_302:
[----:B------:R-:W-:Y:S05]  /*17f70*/  BSYNC B1 ;  /* 0x0000000000017941 */ /* 0x000fea0003800000 */
.L_x_301:
        /* <DEDUP_REMOVED lines=13> */
.L_x_304:
[----:B------:R-:W-:Y:S05]  /*18050*/  BSYNC B1 ;  /* 0x0000000000017941 */ /* 0x000fea0003800000 */
.L_x_303:
        /* <DEDUP_REMOVED lines=13> */
.L_x_306:
[----:B------:R-:W-:Y:S05]  /*18130*/  BSYNC B1 ;  /* 0x0000000000017941 */ /* 0x000fea0003800000 */
.L_x_305:
        /* <DEDUP_REMOVED lines=13> */
.L_x_308:
[----:B------:R-:W-:Y:S05]  /*18210*/  BSYNC B1 ;  /* 0x0000000000017941 */ /* 0x000fea0003800000 */
.L_x_307:
        /* <DEDUP_REMOVED lines=13> */
.L_x_310:
[----:B------:R-:W-:Y:S05]  /*182f0*/  BSYNC B1 ;  /* 0x0000000000017941 */ /* 0x000fea0003800000 */
.L_x_309:
        /* <DEDUP_REMOVED lines=13> */
.L_x_312:
[----:B------:R-:W-:Y:S05]  /*183d0*/  BSYNC B1 ;  /* 0x0000000000017941 */ /* 0x000fea0003800000 */
.L_x_311:
        /* <DEDUP_REMOVED lines=13> */
.L_x_314:
[----:B------:R-:W-:Y:S05]  /*184b0*/  BSYNC B1 ;  /* 0x0000000000017941 */ /* 0x000fea0003800000 */
.L_x_313:
        /* <DEDUP_REMOVED lines=13> */
.L_x_316:
[----:B------:R-:W-:Y:S05]  /*18590*/  BSYNC B1 ;  /* 0x0000000000017941 */ /* 0x000fea0003800000 */
.L_x_315:
        /* <DEDUP_REMOVED lines=13> */
.L_x_318:
[----:B------:R-:W-:Y:S05]  /*18670*/  BSYNC B1 ;  /* 0x0000000000017941 */ /* 0x000fea0003800000 */
.L_x_317:
        /* <DEDUP_REMOVED lines=13> */
.L_x_320:
[----:B------:R-:W-:Y:S05]  /*18750*/  BSYNC B1 ;  /* 0x0000000000017941 */ /* 0x000fea0003800000 */
.L_x_319:
        /* <DEDUP_REMOVED lines=13> */
.L_x_322:
[----:B------:R-:W-:Y:S05]  /*18830*/  BSYNC B1 ;  /* 0x0000000000017941 */ /* 0x000fea0003800000 */
.L_x_321:
        /* <DEDUP_REMOVED lines=13> */
.L_x_324:
[----:B------:R-:W-:Y:S05]  /*18910*/  BSYNC B1 ;  /* 0x0000000000017941 */ /* 0x000fea0003800000 */
.L_x_323:
        /* <DEDUP_REMOVED lines=13> */
.L_x_326:
[----:B------:R-:W-:Y:S05]  /*189f0*/  BSYNC B1 ;  /* 0x0000000000017941 */ /* 0x000fea0003800000 */
.L_x_325:
        /* <DEDUP_REMOVED lines=13> */
.L_x_328:
[----:B------:R-:W-:Y:S05]  /*18ad0*/  BSYNC B1 ;  /* 0x0000000000017941 */ /* 0x000fea0003800000 */
.L_x_327:
        /* <DEDUP_REMOVED lines=13> */
.L_x_330:
[----:B------:R-:W-:Y:S05]  /*18bb0*/  BSYNC B1 ;  /* 0x0000000000017941 */ /* 0x000fea0003800000 */
.L_x_329:
        /* <DEDUP_REMOVED lines=13> */
.L_x_332:
[----:B------:R-:W-:Y:S05]  /*18c90*/  BSYNC B1 ;  /* 0x0000000000017941 */ /* 0x000fea0003800000 */
.L_x_331:
        /* <DEDUP_REMOVED lines=13> */
.L_x_334:
[----:B------:R-:W-:Y:S05]  /*18d70*/  BSYNC B1 ;  /* 0x0000000000017941 */ /* 0x000fea0003800000 */
.L_x_333:
        /* <DEDUP_REMOVED lines=13> */
.L_x_336:
[----:B------:R-:W-:Y:S05]  /*18e50*/  BSYNC B1 ;  /* 0x0000000000017941 */ /* 0x000fea0003800000 */
.L_x_335:
        /* <DEDUP_REMOVED lines=13> */
.L_x_338:
[----:B------:R-:W-:Y:S05]  /*18f30*/  BSYNC B1 ;  /* 0x0000000000017941 */ /* 0x000fea0003800000 */
.L_x_337:
        /* <DEDUP_REMOVED lines=13> */
.L_x_340:
[----:B------:R-:W-:Y:S05]  /*19010*/  BSYNC B1 ;  /* 0x0000000000017941 */ /* 0x000fea0003800000 */
.L_x_339:
        /* <DEDUP_REMOVED lines=13> */
.L_x_342:
[----:B------:R-:W-:Y:S05]  /*190f0*/  BSYNC B1 ;  /* 0x0000000000017941 */ /* 0x000fea0003800000 */
.L_x_341:
        /* <DEDUP_REMOVED lines=13> */
.L_x_344:
[----:B------:R-:W-:Y:S05]  /*191d0*/  BSYNC B1 ;  /* 0x0000000000017941 */ /* 0x000fea0003800000 */
.L_x_343:
        /* <DEDUP_REMOVED lines=13> */
.L_x_346:
[----:B------:R-:W-:Y:S05]  /*192b0*/  BSYNC B1 ;  /* 0x0000000000017941 */ /* 0x000fea0003800000 */
.L_x_345:
        /* <DEDUP_REMOVED lines=13> */
.L_x_348:
[----:B------:R-:W-:Y:S05]  /*19390*/  BSYNC B1 ;  /* 0x0000000000017941 */ /* 0x000fea0003800000 */
.L_x_347:
        /* <DEDUP_REMOVED lines=13> */
.L_x_350:
[----:B------:R-:W-:Y:S05]  /*19470*/  BSYNC B1 ;  /* 0x0000000000017941 */ /* 0x000fea0003800000 */
.L_x_349:
        /* <DEDUP_REMOVED lines=13> */
.L_x_352:
[----:B------:R-:W-:Y:S05]  /*19550*/  BSYNC B1 ;  /* 0x0000000000017941 */ /* 0x000fea0003800000 */
.L_x_351:
        /* <DEDUP_REMOVED lines=13> */
.L_x_354:
[----:B------:R-:W-:Y:S05]  /*19630*/  BSYNC B1 ;  /* 0x0000000000017941 */ /* 0x000fea0003800000 */
.L_x_353:
        /* <DEDUP_REMOVED lines=13> */
.L_x_356:
[----:B------:R-:W-:Y:S05]  /*19710*/  BSYNC B1 ;  /* 0x0000000000017941 */ /* 0x000fea0003800000 */
.L_x_355:
        /* <DEDUP_REMOVED lines=13> */
.L_x_358:
[----:B------:R-:W-:Y:S05]  /*197f0*/  BSYNC B1 ;  /* 0x0000000000017941 */ /* 0x000fea0003800000 */
.L_x_357:
        /* <DEDUP_REMOVED lines=13> */
.L_x_360:
[----:B------:R-:W-:Y:S05]  /*198d0*/  BSYNC B1 ;  /* 0x0000000000017941 */ /* 0x000fea0003800000 */
.L_x_359:
        /* <DEDUP_REMOVED lines=13> */
.L_x_362:
[----:B------:R-:W-:Y:S05]  /*199b0*/  BSYNC B1 ;  /* 0x0000000000017941 */ /* 0x000fea0003800000 */
.L_x_361:
        /* <DEDUP_REMOVED lines=13> */
.L_x_364:
[----:B------:R-:W-:Y:S05]  /*19a90*/  BSYNC B1 ;  /* 0x0000000000017941 */ /* 0x000fea0003800000 */
.L_x_363:
        /* <DEDUP_REMOVED lines=13> */
.L_x_366:
[----:B------:R-:W-:Y:S05]  /*19b70*/  BSYNC B1 ;  /* 0x0000000000017941 */ /* 0x000fea0003800000 */
.L_x_365:
        /* <DEDUP_REMOVED lines=13> */
.L_x_368:
[----:B------:R-:W-:Y:S05]  /*19c50*/  BSYNC B1 ;  /* 0x0000000000017941 */ /* 0x000fea0003800000 */
.L_x_367:
        /* <DEDUP_REMOVED lines=13> */
.L_x_370:
[----:B------:R-:W-:Y:S05]  /*19d30*/  BSYNC B1 ;  /* 0x0000000000017941 */ /* 0x000fea0003800000 */
.L_x_369:
        /* <DEDUP_REMOVED lines=13> */
.L_x_372:
[----:B------:R-:W-:Y:S05]  /*19e10*/  BSYNC B1 ;  /* 0x0000000000017941 */ /* 0x000fea0003800000 */
.L_x_371:
        /* <DEDUP_REMOVED lines=13> */
.L_x_374:
[----:B------:R-:W-:Y:S05]  /*19ef0*/  BSYNC B1 ;  /* 0x0000000000017941 */ /* 0x000fea0003800000 */
.L_x_373:
        /* <DEDUP_REMOVED lines=13> */
.L_x_376:
[----:B------:R-:W-:Y:S05]  /*19fd0*/  BSYNC B1 ;  /* 0x0000000000017941 */ /* 0x000fea0003800000 */
.L_x_375:
        /* <DEDUP_REMOVED lines=13> */
.L_x_378:
[----:B------:R-:W-:Y:S05]  /*1a0b0*/  BSYNC B1 ;  /* 0x0000000000017941 */ /* 0x000fea0003800000 */
.L_x_377:
        /* <DEDUP_REMOVED lines=13> */
.L_x_380:
[----:B------:R-:W-:Y:S05]  /*1a190*/  BSYNC B1 ;  /* 0x0000000000017941 */ /* 0x000fea0003800000 */
.L_x_379:
        /* <DEDUP_REMOVED lines=13> */
.L_x_382:
[----:B------:R-:W-:Y:S05]  /*1a270*/  BSYNC B1 ;  /* 0x0000000000017941 */ /* 0x000fea0003800000 */
.L_x_381:
        /* <DEDUP_REMOVED lines=13> */
.L_x_384:
[----:B------:R-:W-:Y:S05]  /*1a350*/  BSYNC B1 ;  /* 0x0000000000017941 */ /* 0x000fea0003800000 */
.L_x_383:
        /* <DEDUP_REMOVED lines=13> */
.L_x_386:
[----:B------:R-:W-:Y:S05]  /*1a430*/  BSYNC B1 ;  /* 0x0000000000017941 */ /* 0x000fea0003800000 */
.L_x_385:
        /* <DEDUP_REMOVED lines=13> */
.L_x_388:
[----:B------:R-:W-:Y:S05]  /*1a510*/  BSYNC B1 ;  /* 0x0000000000017941 */ /* 0x000fea0003800000 */
.L_x_387:
        /* <DEDUP_REMOVED lines=13> */
.L_x_390:
[----:B------:R-:W-:Y:S05]  /*1a5f0*/  BSYNC B1 ;  /* 0x0000000000017941 */ /* 0x000fea0003800000 */
.L_x_389:
        /* <DEDUP_REMOVED lines=13> */
.L_x_392:
[----:B------:R-:W-:Y:S05]  /*1a6d0*/  BSYNC B1 ;  /* 0x0000000000017941 */ /* 0x000fea0003800000 */
.L_x_391:
        /* <DEDUP_REMOVED lines=13> */
.L_x_394:
[----:B------:R-:W-:Y:S05]  /*1a7b0*/  BSYNC B1 ;  /* 0x0000000000017941 */ /* 0x000fea0003800000 */
.L_x_393:
        /* <DEDUP_REMOVED lines=13> */
.L_x_396:
[----:B------:R-:W-:Y:S05]  /*1a890*/  BSYNC B1 ;  /* 0x0000000000017941 */ /* 0x000fea0003800000 */
.L_x_395:
        /* <DEDUP_REMOVED lines=13> */
.L_x_398:
[----:B------:R-:W-:Y:S05]  /*1a970*/  BSYNC B1 ;  /* 0x0000000000017941 */ /* 0x000fea0003800000 */
.L_x_397:
        /* <DEDUP_REMOVED lines=13> */
.L_x_400:
[----:B------:R-:W-:Y:S05]  /*1aa50*/  BSYNC B1 ;  /* 0x0000000000017941 */ /* 0x000fea0003800000 */
.L_x_399:
        /* <DEDUP_REMOVED lines=13> */
.L_x_402:
[----:B------:R-:W-:Y:S05]  /*1ab30*/  BSYNC B1 ;  /* 0x0000000000017941 */ /* 0x000fea0003800000 */
.L_x_401:
        /* <DEDUP_REMOVED lines=13> */
.L_x_404:
[----:B------:R-:W-:Y:S05]  /*1ac10*/  BSYNC B1 ;  /* 0x0000000000017941 */ /* 0x000fea0003800000 */
.L_x_403:
        /* <DEDUP_REMOVED lines=13> */
.L_x_406:
[----:B------:R-:W-:Y:S05]  /*1acf0*/  BSYNC B1 ;  /* 0x0000000000017941 */ /* 0x000fea0003800000 */
.L_x_405:
        /* <DEDUP_REMOVED lines=13> */
.L_x_408:
[----:B------:R-:W-:Y:S05]  /*1add0*/  BSYNC B1 ;  /* 0x0000000000017941 */ /* 0x000fea0003800000 */
.L_x_407:
        /* <DEDUP_REMOVED lines=13> */
.L_x_410:
[----:B------:R-:W-:Y:S05]  /*1aeb0*/  BSYNC B1 ;  /* 0x0000000000017941 */ /* 0x000fea0003800000 */
.L_x_409:
        /* <DEDUP_REMOVED lines=13> */
.L_x_412:
[----:B------:R-:W-:Y:S05]  /*1af90*/  BSYNC B1 ;  /* 0x0000000000017941 */ /* 0x000fea0003800000 */
.L_x_411:
        /* <DEDUP_REMOVED lines=13> */
.L_x_414:
[----:B------:R-:W-:Y:S05]  /*1b070*/  BSYNC B1 ;  /* 0x0000000000017941 */ /* 0x000fea0003800000 */
.L_x_413:
        /* <DEDUP_REMOVED lines=13> */
.L_x_416:
[----:B------:R-:W-:Y:S05]  /*1b150*/  BSYNC B1 ;  /* 0x0000000000017941 */ /* 0x000fea0003800000 */
.L_x_415:
        /* <DEDUP_REMOVED lines=13> */
.L_x_418:
[----:B------:R-:W-:Y:S05]  /*1b230*/  BSYNC B1 ;  /* 0x0000000000017941 */ /* 0x000fea0003800000 */
.L_x_417:
        /* <DEDUP_REMOVED lines=13> */
.L_x_420:
[----:B------:R-:W-:Y:S05]  /*1b310*/  BSYNC B1 ;  /* 0x0000000000017941 */ /* 0x000fea0003800000 */
.L_x_419:
        /* <DEDUP_REMOVED lines=13> */
.L_x_422:
[----:B------:R-:W-:Y:S05]  /*1b3f0*/  BSYNC B1 ;  /* 0x0000000000017941 */ /* 0x000fea0003800000 */
.L_x_421:
        /* <DEDUP_REMOVED lines=13> */
.L_x_424:
[----:B------:R-:W-:Y:S05]  /*1b4d0*/  BSYNC B1 ;  /* 0x0000000000017941 */ /* 0x000fea0003800000 */
.L_x_423:
        /* <DEDUP_REMOVED lines=13> */
.L_x_426:
[----:B------:R-:W-:Y:S05]  /*1b5b0*/  BSYNC B1 ;  /* 0x0000000000017941 */ /* 0x000fea0003800000 */
.L_x_425:
        /* <DEDUP_REMOVED lines=13> */
.L_x_428:
[----:B------:R-:W-:Y:S05]  /*1b690*/  BSYNC B1 ;  /* 0x0000000000017941 */ /* 0x000fea0003800000 */
.L_x_427:
        /* <DEDUP_REMOVED lines=13> */
.L_x_430:
[----:B------:R-:W-:Y:S05]  /*1b770*/  BSYNC B1 ;  /* 0x0000000000017941 */ /* 0x000fea0003800000 */
.L_x_429:
        /* <DEDUP_REMOVED lines=13> */
.L_x_432:
[----:B------:R-:W-:Y:S05]  /*1b850*/  BSYNC B1 ;  /* 0x0000000000017941 */ /* 0x000fea0003800000 */
.L_x_431:
        /* <DEDUP_REMOVED lines=13> */
.L_x_434:
[----:B------:R-:W-:Y:S05]  /*1b930*/  BSYNC B1 ;  /* 0x0000000000017941 */ /* 0x000fea0003800000 */
.L_x_433:
        /* <DEDUP_REMOVED lines=13> */
.L_x_436:
[----:B------:R-:W-:Y:S05]  /*1ba10*/  BSYNC B1 ;  /* 0x0000000000017941 */ /* 0x000fea0003800000 */
.L_x_435:
        /* <DEDUP_REMOVED lines=13> */
.L_x_438:
[----:B------:R-:W-:Y:S05]  /*1baf0*/  BSYNC B1 ;  /* 0x0000000000017941 */ /* 0x000fea0003800000 */
.L_x_437:
        /* <DEDUP_REMOVED lines=13> */
.L_x_440:
[----:B------:R-:W-:Y:S05]  /*1bbd0*/  BSYNC B1 ;  /* 0x0000000000017941 */ /* 0x000fea0003800000 */
.L_x_439:
        /* <DEDUP_REMOVED lines=13> */
.L_x_442:
[----:B------:R-:W-:Y:S05]  /*1bcb0*/  BSYNC B1 ;  /* 0x0000000000017941 */ /* 0x000fea0003800000 */
.L_x_441:
        /* <DEDUP_REMOVED lines=13> */
.L_x_444:
[----:B------:R-:W-:Y:S05]  /*1bd90*/  BSYNC B1 ;  /* 0x0000000000017941 */ /* 0x000fea0003800000 */
.L_x_443:
        /* <DEDUP_REMOVED lines=13> */
.L_x_446:
[----:B------:R-:W-:Y:S05]  /*1be70*/  BSYNC B1 ;  /* 0x0000000000017941 */ /* 0x000fea0003800000 */
.L_x_445:
        /* <DEDUP_REMOVED lines=13> */
.L_x_448:
[----:B------:R-:W-:Y:S05]  /*1bf50*/  BSYNC B1 ;  /* 0x0000000000017941 */ /* 0x000fea0003800000 */
.L_x_447:
        /* <DEDUP_REMOVED lines=13> */
.L_x_450:
[----:B------:R-:W-:Y:S05]  /*1c030*/  BSYNC B1 ;  /* 0x0000000000017941 */ /* 0x000fea0003800000 */
.L_x_449:
        /* <DEDUP_REMOVED lines=13> */
.L_x_452:
[----:B------:R-:W-:Y:S05]  /*1c110*/  BSYNC B1 ;  /* 0x0000000000017941 */ /* 0x000fea0003800000 */
.L_x_451:
        /* <DEDUP_REMOVED lines=13> */
.L_x_454:
[----:B------:R-:W-:Y:S05]  /*1c1f0*/  BSYNC B1 ;  /* 0x0000000000017941 */ /* 0x000fea0003800000 */
.L_x_453:
        /* <DEDUP_REMOVED lines=13> */
.L_x_456:
[----:B------:R-:W-:Y:S05]  /*1c2d0*/  BSYNC B1 ;  /* 0x0000000000017941 */ /* 0x000fea0003800000 */
.L_x_455:
        /* <DEDUP_REMOVED lines=13> */
.L_x_458:
[----:B------:R-:W-:Y:S05]  /*1c3b0*/  BSYNC B1 ;  /* 0x0000000000017941 */ /* 0x000fea0003800000 */
.L_x_457:
        /* <DEDUP_REMOVED lines=13> */
.L_x_460:
[----:B------:R-:W-:Y:S05]  /*1c490*/  BSYNC B1 ;  /* 0x0000000000017941 */ /* 0x000fea0003800000 */
.L_x_459:
        /* <DEDUP_REMOVED lines=13> */
.L_x_462:
[----:B------:R-:W-:Y:S05]  /*1c570*/  BSYNC B1 ;  /* 0x0000000000017941 */ /* 0x000fea0003800000 */
.L_x_461:
        /* <DEDUP_REMOVED lines=13> */
.L_x_464:
[----:B------:R-:W-:Y:S05]  /*1c650*/  BSYNC B1 ;  /* 0x0000000000017941 */ /* 0x000fea0003800000 */
.L_x_463:
        /* <DEDUP_REMOVED lines=13> */
.L_x_466:
[----:B------:R-:W-:Y:S05]  /*1c730*/  BSYNC B1 ;  /* 0x0000000000017941 */ /* 0x000fea0003800000 */
.L_x_465:
        /* <DEDUP_REMOVED lines=13> */
.L_x_468:
[----:B------:R-:W-:Y:S05]  /*1c810*/  BSYNC B1 ;  /* 0x0000000000017941 */ /* 0x000fea0003800000 */
.L_x_467:
        /* <DEDUP_REMOVED lines=13> */
.L_x_470:
[----:B------:R-:W-:Y:S05]  /*1c8f0*/  BSYNC B1 ;  /* 0x0000000000017941 */ /* 0x000fea0003800000 */
.L_x_469:
        /* <DEDUP_REMOVED lines=13> */
.L_x_472:
[----:B------:R-:W-:Y:S05]  /*1c9d0*/  BSYNC B1 ;  /* 0x0000000000017941 */ /* 0x000fea0003800000 */
.L_x_471:
        /* <DEDUP_REMOVED lines=13> */
.L_x_474:
[----:B------:R-:W-:Y:S05]  /*1cab0*/  BSYNC B1 ;  /* 0x0000000000017941 */ /* 0x000fea0003800000 */
.L_x_473:
        /* <DEDUP_REMOVED lines=13> */
.L_x_476:
[----:B------:R-:W-:Y:S05]  /*1cb90*/  BSYNC B1 ;  /* 0x0000000000017941 */ /* 0x000fea0003800000 */
.L_x_475:
        /* <DEDUP_REMOVED lines=13> */
.L_x_478:
[----:B------:R-:W-:Y:S05]  /*1cc70*/  BSYNC B1 ;  /* 0x0000000000017941 */ /* 0x000fea0003800000 */
.L_x_477:
        /* <DEDUP_REMOVED lines=13> */
.L_x_480:
[----:B------:R-:W-:Y:S05]  /*1cd50*/  BSYNC B1 ;  /* 0x0000000000017941 */ /* 0x000fea0003800000 */
.L_x_479:
        /* <DEDUP_REMOVED lines=13> */
.L_x_482:
[----:B------:R-:W-:Y:S05]  /*1ce30*/  BSYNC B1 ;  /* 0x0000000000017941 */ /* 0x000fea0003800000 */
.L_x_481:
        /* <DEDUP_REMOVED lines=13> */
.L_x_484:
[----:B------:R-:W-:Y:S05]  /*1cf10*/  BSYNC B1 ;  /* 0x0000000000017941 */ /* 0x000fea0003800000 */
.L_x_483:
        /* <DEDUP_REMOVED lines=13> */
.L_x_486:
[----:B------:R-:W-:Y:S05]  /*1cff0*/  BSYNC B1 ;  /* 0x0000000000017941 */ /* 0x000fea0003800000 */
.L_x_485:
        /* <DEDUP_REMOVED lines=13> */
.L_x_488:
[----:B------:R-:W-:Y:S05]  /*1d0d0*/  BSYNC B1 ;  /* 0x0000000000017941 */ /* 0x000fea0003800000 */
.L_x_487:
        /* <DEDUP_REMOVED lines=13> */
.L_x_490:
[----:B------:R-:W-:Y:S05]  /*1d1b0*/  BSYNC B1 ;  /* 0x0000000000017941 */ /* 0x000fea0003800000 */
.L_x_489:
        /* <DEDUP_REMOVED lines=13> */
.L_x_492:
[----:B------:R-:W-:Y:S05]  /*1d290*/  BSYNC B1 ;  /* 0x0000000000017941 */ /* 0x000fea0003800000 */
.L_x_491:
        /* <DEDUP_REMOVED lines=13> */
.L_x_494:
[----:B------:R-:W-:Y:S05]  /*1d370*/  BSYNC B1 ;  /* 0x0000000000017941 */ /* 0x000fea0003800000 */
.L_x_493:
        /* <DEDUP_REMOVED lines=13> */
.L_x_496:
[----:B------:R-:W-:Y:S05]  /*1d450*/  BSYNC B1 ;  /* 0x0000000000017941 */ /* 0x000fea0003800000 */
.L_x_495:
        /* <DEDUP_REMOVED lines=13> */
.L_x_498:
[----:B------:R-:W-:Y:S05]  /*1d530*/  BSYNC B1 ;  /* 0x0000000000017941 */ /* 0x000fea0003800000 */
.L_x_497:
        /* <DEDUP_REMOVED lines=13> */
.L_x_500:
[----:B------:R-:W-:Y:S05]  /*1d610*/  BSYNC B1 ;  /* 0x0000000000017941 */ /* 0x000fea0003800000 */
.L_x_499:
        /* <DEDUP_REMOVED lines=13> */
.L_x_502:
[----:B------:R-:W-:Y:S05]  /*1d6f0*/  BSYNC B1 ;  /* 0x0000000000017941 */ /* 0x000fea0003800000 */
.L_x_501:
        /* <DEDUP_REMOVED lines=13> */
.L_x_504:
[----:B------:R-:W-:Y:S05]  /*1d7d0*/  BSYNC B1 ;  /* 0x0000000000017941 */ /* 0x000fea0003800000 */
.L_x_503:
        /* <DEDUP_REMOVED lines=13> */
.L_x_506:
[----:B------:R-:W-:Y:S05]  /*1d8b0*/  BSYNC B1 ;  /* 0x0000000000017941 */ /* 0x000fea0003800000 */
.L_x_505:
        /* <DEDUP_REMOVED lines=13> */
.L_x_508:
[----:B------:R-:W-:Y:S05]  /*1d990*/  BSYNC B1 ;  /* 0x0000000000017941 */ /* 0x000fea0003800000 */
.L_x_507:
        /* <DEDUP_REMOVED lines=13> */
.L_x_510:
[----:B------:R-:W-:Y:S05]  /*1da70*/  BSYNC B1 ;  /* 0x0000000000017941 */ /* 0x000fea0003800000 */
.L_x_509:
        /* <DEDUP_REMOVED lines=13> */
.L_x_512:
[----:B------:R-:W-:Y:S05]  /*1db50*/  BSYNC B1 ;  /* 0x0000000000017941 */ /* 0x000fea0003800000 */
.L_x_511:
        /* <DEDUP_REMOVED lines=13> */
.L_x_514:
[----:B------:R-:W-:Y:S05]  /*1dc30*/  BSYNC B1 ;  /* 0x0000000000017941 */ /* 0x000fea0003800000 */
.L_x_513:
        /* <DEDUP_REMOVED lines=13> */
.L_x_516:
[----:B------:R-:W-:Y:S05]  /*1dd10*/  BSYNC B1 ;  /* 0x0000000000017941 */ /* 0x000fea0003800000 */
.L_x_515:
        /* <DEDUP_REMOVED lines=13> */
.L_x_518:
[----:B------:R-:W-:Y:S05]  /*1ddf0*/  BSYNC B1 ;  /* 0x0000000000017941 */ /* 0x000fea0003800000 */
.L_x_517:
        /* <DEDUP_REMOVED lines=13> */
.L_x_520:
[----:B------:R-:W-:Y:S05]  /*1ded0*/  BSYNC B1 ;  /* 0x0000000000017941 */ /* 0x000fea0003800000 */
.L_x_519:
        /* <DEDUP_REMOVED lines=13> */
.L_x_522:
[----:B------:R-:W-:Y:S05]  /*1dfb0*/  BSYNC B1 ;  /* 0x0000000000017941 */ /* 0x000fea0003800000 */
.L_x_521:
        /* <DEDUP_REMOVED lines=13> */
.L_x_524:
[----:B------:R-:W-:Y:S05]  /*1e090*/  BSYNC B1 ;  /* 0x0000000000017941 */ /* 0x000fea0003800000 */
.L_x_523:
        /* <DEDUP_REMOVED lines=13> */
.L_x_526:
[----:B------:R-:W-:Y:S05]  /*1e170*/  BSYNC B1 ;  /* 0x0000000000017941 */ /* 0x000fea0003800000 */
.L_x_525:
        /* <DEDUP_REMOVED lines=13> */
.L_x_528:
[----:B------:R-:W-:Y:S05]  /*1e250*/  BSYNC B1 ;  /* 0x0000000000017941 */ /* 0x000fea0003800000 */
.L_x_527:
        /* <DEDUP_REMOVED lines=13> */
.L_x_530:
[----:B------:R-:W-:Y:S05]  /*1e330*/  BSYNC B1 ;  /* 0x0000000000017941 */ /* 0x000fea0003800000 */
.L_x_529:
        /* <DEDUP_REMOVED lines=13> */
.L_x_532:
[----:B------:R-:W-:Y:S05]  /*1e410*/  BSYNC B1 ;  /* 0x0000000000017941 */ /* 0x000fea0003800000 */
.L_x_531:
        /* <DEDUP_REMOVED lines=13> */
.L_x_534:
[----:B------:R-:W-:Y:S05]  /*1e4f0*/  BSYNC B1 ;  /* 0x0000000000017941 */ /* 0x000fea0003800000 */
.L_x_533:
        /* <DEDUP_REMOVED lines=13> */
.L_x_536:
[----:B------:R-:W-:Y:S05]  /*1e5d0*/  BSYNC B1 ;  /* 0x0000000000017941 */ /* 0x000fea0003800000 */
.L_x_535:
        /* <DEDUP_REMOVED lines=13> */
.L_x_538:
[----:B------:R-:W-:Y:S05]  /*1e6b0*/  BSYNC B1 ;  /* 0x0000000000017941 */ /* 0x000fea0003800000 */
.L_x_537:
        /* <DEDUP_REMOVED lines=13> */
.L_x_540:
[----:B------:R-:W-:Y:S05]  /*1e790*/  BSYNC B1 ;  /* 0x0000000000017941 */ /* 0x000fea0003800000 */
.L_x_539:
        /* <DEDUP_REMOVED lines=13> */
.L_x_542:
[----:B------:R-:W-:Y:S05]  /*1e870*/  BSYNC B1 ;  /* 0x0000000000017941 */ /* 0x000fea0003800000 */
.L_x_541:
        /* <DEDUP_REMOVED lines=13> */
.L_x_544:
[----:B------:R-:W-:Y:S05]  /*1e950*/  BSYNC B1 ;  /* 0x0000000000017941 */ /* 0x000fea0003800000 */
.L_x_543:
[----:B--234-:R-:W2:Y:S01]  /*1e960*/  LDL.LU R3, [R1+0x448] ;  /* 0x0004480001037983 */ /* 0x01cea20000300800 */
[----:B-----5:R-:W-:Y:S01]  /*1e970*/  LOP3.LUT R6, R6, 0xff, RZ, 0xc0, !PT ;  /* 0x000000ff06067812 */ /* 0x020fe200078ec0ff */
[----:B------:R-:W-:Y:S01]  /*1e980*/  BSSY B1, `(.L_x_545) ;  /* 0x000000b000017945 */ /* 0x000fe20003800000 */
[----:B------:R-:W-:Y:S02]  /*1e990*/  ISETP.LT.OR P2, PT, R0, 0xf9, !P1 ;  /* 0x000000f90000780c */ /* 0x000fe40004f41670 */
[----:B------:R-:W-:Y:S02]  /*1e9a0*/  F2FP.F16.E5M2.UNPACK_B R6, R6 ;  /* 0x00000006ff06723e */ /* 0x000fe400020004ff */
[----:B------:R-:W-:-:S03]  /*1e9b0*/  PRMT R2, RZ, 0x7610, R2 ;  /* 0x00007610ff027816 */ /* 0x000fc60000000002 */
[----:B------:R-:W-:-:S05]  /*1e9c0*/  HADD2.F32 R6, -RZ, R6.H0_H0 ;  /* 0x20000006ff067230 */ /* 0x000fca0000004100 */
[----:B------:R-:W-:-:S04]  /*1e9d0*/  FMUL R6, R6, UR21 ;  /* 0x0000001506067c20 */ /* 0x000fc80008400000 */
[----:B--2---:R-:W-:-:S05]  /*1e9e0*/  FFMA R6, R3, UR20, R6 ;  /* 0x0000001403067c23 */ /* 0x004fca0008000006 */
[----:B------:R-:W-:-:S05]  /*1e9f0*/  F2FP.SATFINITE.E5M2.F32.PACK_AB_MERGE_C R3, RZ, R6, RZ ;  /* 0x00000006ff03723e */ /* 0x000fca00048060ff */
[----:B------:R2:W-:Y:S01]  /*1ea00*/  @!P0 STG.E.U8 desc[UR14][R30.64+0xf9], R3 ;  /* 0x0000f9031e008986 */ /* 0x0005e2000c10110e */
[----:B------:R-:W-:Y:S05]  /*1ea10*/  @P2 BRA `(.L_x_546) ;  /* 0x0000000000042947 */ /* 0x000fea0003800000 */
[----:B------:R3:W5:Y:S02]  /*1ea20*/  LDG.E.U8 R2, desc[UR14][R4.64+0xf8] ;  /* 0x0000f80e04027981 */ /* 0x000764000c1e1100 */
.L_x_546:
[----:B------:R-:W-:Y:S05]  /*1ea30*/  BSYNC B1 ;  /* 0x0000000000017941 */ /* 0x000fea0003800000 */
.L_x_545:
[----:B--2---:R-:W2:Y:S01]  /*1ea40*/  LDL.LU R3, [R1+0x44c] ;  /* 0x00044c0001037983 */ /* 0x004ea20000300800 */
        /* <DEDUP_REMOVED lines=12> */
.L_x_548:
[----:B------:R-:W-:Y:S05]  /*1eb10*/  BSYNC B1 ;  /* 0x0000000000017941 */ /* 0x000fea0003800000 */
.L_x_547:
[----:B------:R-:W-:Y:S05]  /*1eb20*/  @P1 BRA `(.L_x_549) ;  /* 0x0000004800881947 */ /* 0x000fea0003800000 */
[----:B------:R-:W2:Y:S01]  /*1eb30*/  LDL.LU R2, [R1+0x450] ;  /* 0x0004500001027983 */ /* 0x000ea20000300800 */
[----:B-----5:R-:W-:-:S04]  /*1eb40*/  LOP3.LUT R0, R0, 0xff, RZ, 0xc0, !PT ;  /* 0x000000ff00007812 */ /* 0x020fc800078ec0ff */
[----:B------:R-:W-:-:S05]  /*1eb50*/  F2FP.F16.E5M2.UNPACK_B R0, R0 ;  /* 0x00000000ff00723e */ /* 0x000fca00020004ff */
[----:B------:R-:W-:-:S05]  /*1eb60*/  HADD2.F32 R0, -RZ, R0.H0_H0 ;  /* 0x20000000ff007230 */ /* 0x000fca0000004100 */
[----:B------:R-:W-:-:S04]  /*1eb70*/  FMUL R0, R0, UR21 ;  /* 0x0000001500007c20 */ /* 0x000fc80008400000 */
[----:B--2---:R-:W-:-:S05]  /*1eb80*/  FFMA R0, R2, UR20, R0 ;  /* 0x0000001402007c23 */ /* 0x004fca0008000000 */
[----:B------:R-:W-:-:S05]  /*1eb90*/  F2FP.SATFINITE.E5M2.F32.PACK_AB_MERGE_C R3, RZ, R0, RZ ;  /* 0x00000000ff03723e */ /* 0x000fca00048060ff */
[----:B------:R2:W-:Y:S01]  /*1eba0*/  STG.E.U8 desc[UR14][R28.64+0xf9], R3 ;  /* 0x0000f9031c007986 */ /* 0x0005e2000c10110e */
[----:B------:R-:W-:Y:S05]  /*1ebb0*/  BRA `(.L_x_549) ;  /* 0x0000004800647947 */ /* 0x000fea0003800000 */
.L_x_36:
[----:B------:R-:W-:Y:S01]  /*1ebc0*/  ISETP.GE.AND P3, PT, R34, 0x1, PT ;  /* 0x000000012200780c */ /* 0x000fe20003f66270 */
[----:B------:R-:W-:Y:S01]  /*1ebd0*/  FMUL R3, R3, UR20 ;  /* 0x0000001403037c20 */ /* 0x000fe20008400000 */
[----:B------:R-:W2:Y:S02]  /*1ebe0*/  LDL.LU R2, [R1+0x200] ;  /* 0x0002000001027983 */ /* 0x000ea40000300800 */
[----:B------:R-:W-:Y:S02]  /*1ebf0*/  ISETP.LT.OR P0, PT, R0, 0x1, !P3 ;  /* 0x000000010000780c */ /* 0x000fe40005f01670 */
[----:B------:R-:W-:Y:S01]  /*1ec00*/  F2FP.SATFINITE.E5M2.F32.PACK_AB_MERGE_C R3, RZ, R3, RZ ;  /* 0x00000003ff03723e */ /* 0x000fe200048060ff */
[----:B------:R-:W-:Y:S01]  /*1ec10*/  FMUL R4, R4, UR20 ;  /* 0x0000001404047c20 */ /* 0x000fe20008400000 */
[----:B------:R-:W-:Y:S01]  /*1ec20*/  ISETP.GE.AND P2, PT, R34, 0x9, PT ;  /* 0x000000092200780c */ /* 0x000fe20003f46270 */
[----:B------:R-:W-:Y:S01]  /*1ec30*/  FMUL R5, R5, UR20 ;  /* 0x0000001405057c20 */ /* 0x000fe20008400000 */
[----:B------:R-:W-:Y:S01]  /*1ec40*/  ISETP.LT.OR P1, PT, R0, 0x9, !P3 ;  /* 0x000000090000780c */ /* 0x000fe20005f21670 */
[----:B------:R-:W-:Y:S01]  /*1ec50*/  FMUL R6, R6, UR20 ;  /* 0x0000001406067c20 */ /* 0x000fe20008400000 */
[----:B------:R-:W-:Y:S01]  /*1ec60*/  FMUL R7, R7, UR20 ;  /* 0x0000001407077c20 */ /* 0x000fe20008400000 */
[----:B------:R-:W-:Y:S01]  /*1ec70*/  ISETP.LT.OR P5, PT, R0, 0xa, !P3 ;  /* 0x0000000a0000780c */ /* 0x000fe20005fa1670 */
[----:B------:R-:W-:Y:S01]  /*1ec80*/  FMUL R8, R8, UR20 ;  /* 0x0000001408087c20 */ /* 0x000fe20008400000 */
[----:B------:R-:W-:Y:S01]  /*1ec90*/  FMUL R9, R9, UR20 ;  /* 0x0000001409097c20 */ /* 0x000fe20008400000 */
[----:B------:R-:W-:Y:S01]  /*1eca0*/  FMUL R10, R10, UR20 ;  /* 0x000000140a0a7c20 */ /* 0x000fe20008400000 */
[----:B------:R0:W-:Y:S01]  /*1ecb0*/  @!P0 STG.E.U8 desc[UR14][R24.64], R3 ;  /* 0x0000000318008986 */ /* 0x0001e2000c10110e */
[----:B------:R-:W-:-:S02]  /*1ecc0*/  ISETP.LT.OR P0, PT, R0, 0x2, !P3 ;  /* 0x000000020000780c */ /* 0x000fc40005f01670 */
[----:B------:R-:W-:Y:S01]  /*1ecd0*/  F2FP.SATFINITE.E5M2.F32.PACK_AB_MERGE_C R4, RZ, R4, RZ ;  /* 0x00000004ff04723e */ /* 0x000fe200048060ff */
[----:B------:R-:W-:Y:S01]  /*1ece0*/  FMUL R11, R11, UR20 ;  /* 0x000000140b0b7c20 */ /* 0x000fe20008400000 */
[----:B------:R-:W-:Y:S01]  /*1ecf0*/  F2FP.SATFINITE.E5M2.F32.PACK_AB_MERGE_C R5, RZ, R5, RZ ;  /* 0x00000005ff05723e */ /* 0x000fe200048060ff */
[----:B------:R-:W-:Y:S01]  /*1ed00*/  FMUL R12, R12, UR20 ;  /* 0x000000140c0c7c20 */ /* 0x000fe20008400000 */
[----:B------:R-:W-:Y:S01]  /*1ed10*/  FMUL R13, R13, UR20 ;  /* 0x000000140d0d7c20 */ /* 0x000fe20008400000 */
[----:B------:R-:W-:Y:S01]  /*1ed20*/  FMUL R14, R14, UR20 ;  /* 0x000000140e0e7c20 */ /* 0x000fe20008400000 */
[----:B------:R-:W-:Y:S01]  /*1ed30*/  FMUL R15, R15, UR20 ;  /* 0x000000140f0f7c20 */ /* 0x000fe20008400000 */
[----:B------:R-:W-:Y:S01]  /*1ed40*/  FMUL R16, R16, UR20 ;  /* 0x0000001410107c20 */ /* 0x000fe20008400000 */
[----:B------:R-:W-:Y:S01]  /*1ed50*/  FMUL R17, R17, UR20 ;  /* 0x0000001411117c20 */ /* 0x000fe20008400000 */
[----:B------:R-:W-:Y:S01]  /*1ed60*/  FMUL R18, R18, UR20 ;  /* 0x0000001412127c20 */ /* 0x000fe20008400000 */
[----:B------:R-:W-:Y:S01]  /*1ed70*/  FMUL R19, R19, UR20 ;  /* 0x0000001413137c20 */ /* 0x000fe20008400000 */
[----:B------:R-:W-:Y:S01]  /*1ed80*/  @!P0 STG.E.U8 desc[UR14][R24.64+0x1], R4 ;  /* 0x0000010418008986 */ /* 0x000fe2000c10110e */
[----:B------:R-:W-:-:S02]  /*1ed90*/  ISETP.LT.OR P0, PT, R0, 0x1, !P2 ;  /* 0x000000010000780c */ /* 0x000fc40005701670 */
[----:B------:R-:W-:Y:S01]  /*1eda0*/  F2FP.SATFINITE.E5M2.F32.PACK_AB_MERGE_C R6, RZ, R6, RZ ;  /* 0x00000006ff06723e */ /* 0x000fe200048060ff */
[----:B------:R-:W-:Y:S01]  /*1edb0*/  FMUL R20, R20, UR20 ;  /* 0x0000001414147c20 */ /* 0x000fe20008400000 */
[----:B------:R-:W-:Y:S01]  /*1edc0*/  FMUL R21, R21, UR20 ;  /* 0x0000001415157c20 */ /* 0x000fe20008400000 */
[----:B------:R-:W-:Y:S01]  /*1edd0*/  FMUL R22, R22, UR20 ;  /* 0x0000001416167c20 */ /* 0x000fe20008400000 */
[----:B------:R-:W3:Y:S07]  /*1ede0*/  LDL.LU R41, [R1+0x204] ;  /* 0x0002040001297983 */ /* 0x000eee0000300800 */
[----:B------:R4:W-:Y:S01]  /*1edf0*/  @!P0 STG.E.U8 desc[UR14][R26.64], R5 ;  /* 0x000000051a008986 */ /* 0x0009e2000c10110e */
[----:B------:R-:W-:-:S02]  /*1ee00*/  ISETP.LT.OR P0, PT, R0, 0x2, !P2 ;  /* 0x000000020000780c */ /* 0x000fc40005701670 */
[----:B------:R-:W-:Y:S01]  /*1ee10*/  F2FP.SATFINITE.E5M2.F32.PACK_AB_MERGE_C R7, RZ, R7, RZ ;  /* 0x00000007ff07723e */ /* 0x000fe200048060ff */
[----:B------:R-:W5:Y:S01]  /*1ee20*/  LDL.LU R39, [R1+0x208] ;  /* 0x0002080001277983 */ /* 0x000f620000300800 */
[----:B------:R-:W-:Y:S02]  /*1ee30*/  F2FP.SATFINITE.E5M2.F32.PACK_AB_MERGE_C R8, RZ, R8, RZ ;  /* 0x00000008ff08723e */ /* 0x000fe400048060ff */
[----:B------:R-:W-:Y:S01]  /*1ee40*/  F2FP.SATFINITE.E5M2.F32.PACK_AB_MERGE_C R9, RZ, R9, RZ ;  /* 0x00000009ff09723e */ /* 0x000fe200048060ff */
[----:B------:R-:W-:Y:S01]  /*1ee50*/  FMUL R23, R23, UR20 ;  /* 0x0000001417177c20 */ /* 0x000fe20008400000 */
[----:B------:R-:W-:Y:S01]  /*1ee60*/  F2FP.SATFINITE.E5M2.F32.PACK_AB_MERGE_C R10, RZ, R10, RZ ;  /* 0x0000000aff0a723e */ /* 0x000fe200048060ff */
[----:B------:R-:W-:Y:S01]  /*1ee70*/  FMUL R152, R152, UR20 ;  /* 0x0000001498987c20 */ /* 0x000fe20008400000 */
[----:B------:R-:W-:Y:S01]  /*1ee80*/  F2FP.SATFINITE.E5M2.F32.PACK_AB_MERGE_C R11, RZ, R11, RZ ;  /* 0x0000000bff0b723e */ /* 0x000fe200048060ff */
[----:B------:R-:W3:Y:S04]  /*1ee90*/  LDL.LU R35, [R1+0x20c] ;  /* 0x00020c0001237983 */ /* 0x000ee80000300800 */
[----:B------:R-:W-:Y:S01]  /*1eea0*/  @!P0 STG.E.U8 desc[UR14][R26.64+0x1], R6 ;  /* 0x000001061a008986 */ /* 0x000fe2000c10110e */
[----:B------:R-:W-:-:S03]  /*1eeb0*/  ISETP.LT.OR P0, PT, R0, 0x9, !P2 ;  /* 0x000000090000780c */ /* 0x000fc60005701670 */
[----:B------:R-:W-:Y:S01]  /*1eec0*/  @!P1 STG.E.U8 desc[UR14][R24.64+0x8], R7 ;  /* 0x0000080718009986 */ /* 0x000fe2000c10110e */
[----:B------:R-:W-:-:S03]  /*1eed0*/  ISETP.LT.OR P1, PT, R0, 0xa, !P2 ;  /* 0x0000000a0000780c */ /* 0x000fc60005721670 */
[----:B------:R-:W-:Y:S01]  /*1eee0*/  @!P5 STG.E.U8 desc[UR14][R24.64+0x9], R8 ;  /* 0x000009081800d986 */ /* 0x000fe2000c10110e */
[C---:B------:R-:W-:Y:S02]  /*1eef0*/  ISETP.LT.OR P5, PT, R0.reuse, 0x11, !P3 ;  /* 0x000000110000780c */ /* 0x040fe40005fa1670 */
[----:B------:R-:W-:Y:S01]  /*1ef00*/  F2FP.SATFINITE.E5M2.F32.PACK_AB_MERGE_C R12, RZ, R12, RZ ;  /* 0x0000000cff0c723e */ /* 0x000fe200048060ff */
[----:B------:R-:W-:Y:S01]  /*1ef10*/  FMUL R153, R153, UR20 ;  /* 0x0000001499997c20 */ /* 0x000fe20008400000 */
[----:B------:R-:W-:Y:S01]  /*1ef20*/  F2FP.SATFINITE.E5M2.F32.PACK_AB_MERGE_C R13, RZ, R13, RZ ;  /* 0x0000000dff0d723e */ /* 0x000fe200048060ff */
[----:B------:R-:W-:Y:S01]  /*1ef30*/  @!P0 STG.E.U8 desc[UR14][R26.64+0x8], R9 ;  /* 0x000008091a008986 */ /* 0x000fe2000c10110e */
[----:B------:R-:W-:-:S03]  /*1ef40*/  ISETP.LT.OR P0, PT, R0, 0x12, !P3 ;  /* 0x000000120000780c */ /* 0x000fc60005f01670 */
[----:B------:R-:W-:Y:S01]  /*1ef50*/  @!P1 STG.E.U8 desc[UR14][R26.64+0x9], R10 ;  /* 0x0000090a1a009986 */ /* 0x000fe2000c10110e */
[----:B------:R-:W-:-:S03]  /*1ef60*/  ISETP.LT.OR P1, PT, R0, 0x11, !P2 ;  /* 0x000000110000780c */ /* 0x000fc60005721670 */
[----:B------:R-:W-:Y:S01]  /*1ef70*/  @!P5 STG.E.U8 desc[UR14][R24.64+0x10], R11 ;  /* 0x0000100b1800d986 */ /* 0x000fe2000c10110e */
[C---:B------:R-:W-:Y:S02]  /*1ef80*/  ISETP.LT.OR P5, PT, R0.reuse, 0x12, !P2 ;  /* 0x000000120000780c */ /* 0x040fe400057a1670 */
[----:B------:R-:W-:Y:S01]  /*1ef90*/  F2FP.SATFINITE.E5M2.F32.PACK_AB_MERGE_C R14, RZ, R14, RZ ;  /* 0x0000000eff0e723e */ /* 0x000fe200048060ff */
[----:B------:R-:W5:Y:S04]  /*1efa0*/  LDL.LU R33, [R1+0x210] ;  /* 0x0002100001217983 */ /* 0x000f680000300800 */
[----:B------:R-:W-:Y:S01]  /*1efb0*/  @!P0 STG.E.U8 desc[UR14][R24.64+0x11], R12 ;  /* 0x0000110c18008986 */ /* 0x000fe2000c10110e */
[----:B------:R-:W-:-:S03]  /*1efc0*/  ISETP.LT.OR P0, PT, R0, 0x19, !P3 ;  /* 0x000000190000780c */ /* 0x000fc60005f01670 */
[----:B------:R-:W-:Y:S01]  /*1efd0*/  @!P1 STG.E.U8 desc[UR14][R26.64+0x10], R13 ;  /* 0x0000100d1a009986 */ /* 0x000fe2000c10110e */
[C---:B------:R-:W-:Y:S02]  /*1efe0*/  ISETP.LT.OR P1, PT, R0.reuse, 0x1a, !P3 ;  /* 0x0000001a0000780c */ /* 0x040fe40005f21670 */
[----:B------:R-:W-:Y:S02]  /*1eff0*/  F2FP.SATFINITE.E5M2.F32.PACK_AB_MERGE_C R15, RZ, R15, RZ ;  /* 0x0000000fff0f723e */ /* 0x000fe400048060ff */
[----:B------:R-:W-:Y:S01]  /*1f000*/  F2FP.SATFINITE.E5M2.F32.PACK_AB_MERGE_C R16, RZ, R16, RZ ;  /* 0x00000010ff10723e */ /* 0x000fe200048060ff */
[----:B------:R-:W-:Y:S01]  /*1f010*/  @!P5 STG.E.U8 desc[UR14][R26.64+0x11], R14 ;  /* 0x0000110e1a00d986 */ /* 0x000fe2000c10110e */
[----:B------:R-:W-:-:S03]  /*1f020*/  ISETP.LT.OR P5, PT, R0, 0x19, !P2 ;  /* 0x000000190000780c */ /* 0x000fc600057a1670 */
[----:B------:R-:W-:Y:S01]  /*1f030*/  @!P0 STG.E.U8 desc[UR14][R24.64+0x18], R15 ;  /* 0x0000180f18008986 */ /* 0x000fe2000c10110e */
[----:B------:R-:W-:-:S03]  /*1f040*/  ISETP.LT.OR P0, PT, R0, 0x1a, !P2 ;  /* 0x0000001a0000780c */ /* 0x000fc60005701670 */
[----:B------:R-:W-:Y:S01]  /*1f050*/  @!P1 STG.E.U8 desc[UR14][R24.64+0x19], R16 ;  /* 0x0000191018009986 */ /* 0x000fe2000c10110e */
[----:B------:R-:W-:Y:S02]  /*1f060*/  ISETP.LT.OR P1, PT, R0, 0x21, !P3 ;  /* 0x000000210000780c */ /* 0x000fe40005f21670 */
[----:B------:R-:W-:Y:S01]  /*1f070*/  F2FP.SATFINITE.E5M2.F32.PACK_AB_MERGE_C R17, RZ, R17, RZ ;  /* 0x00000011ff11723e */ /* 0x000fe200048060ff */
[----:B------:R-:W5:Y:S01]  /*1f080*/  LDL.LU R32, [R1+0x214] ;  /* 0x0002140001207983 */ /* 0x000f620000300800 */
[----:B------:R-:W-:Y:S01]  /*1f090*/  F2FP.SATFINITE.E5M2.F32.PACK_AB_MERGE_C R18, RZ, R18, RZ ;  /* 0x00000012ff12723e */ /* 0x000fe200048060ff */
[----:B------:R-:W-:Y:S01]  /*1f0a0*/  FMUL R154, R154, UR20 ;  /* 0x000000149a9a7c20 */ /* 0x000fe20008400000 */
[----:B------:R-:W-:Y:S01]  /*1f0b0*/  F2FP.SATFINITE.E5M2.F32.PACK_AB_MERGE_C R19, RZ, R19, RZ ;  /* 0x00000013ff13723e */ /* 0x000fe200048060ff */
[----:B------:R-:W-:Y:S01]  /*1f0c0*/  @!P5 STG.E.U8 desc[UR14][R26.64+0x18], R17 ;  /* 0x000018111a00d986 */ /* 0x000fe2000c10110e */
[----:B------:R-:W-:Y:S01]  /*1f0d0*/  ISETP.LT.OR P5, PT, R0, 0x22, !P3 ;  /* 0x000000220000780c */ /* 0x000fe20005fa1670 */
[----:B------:R-:W-:Y:S01]  /*1f0e0*/  FMUL R156, R156, UR20 ;  /* 0x000000149c9c7c20 */ /* 0x000fe20008400000 */
[----:B------:R-:W-:Y:S01]  /*1f0f0*/  F2FP.SATFINITE.E5M2.F32.PACK_AB_MERGE_C R20, RZ, R20, RZ ;  /* 0x00000014ff14723e */ /* 0x000fe200048060ff */
[----:B------:R-:W-:Y:S01]  /*1f100*/  @!P0 STG.E.U8 desc[UR14][R26.64+0x19], R18 ;  /* 0x000019121a008986 */ /* 0x000fe2000c10110e */
[C---:B------:R-:W-:Y:S01]  /*1f110*/  ISETP.LT.OR P0, PT, R0.reuse, 0x21, !P2 ;  /* 0x000000210000780c */ /* 0x040fe20005701670 */
[----:B------:R-:W-:Y:S01]  /*1f120*/  FMUL R155, R155, UR20 ;  /* 0x000000149b9b7c20 */ /* 0x000fe20008400000 */
[----:B------:R-:W-:Y:S01]  /*1f130*/  F2FP.SATFINITE.E5M2.F32.PACK_AB_MERGE_C R21, RZ, R21, RZ ;  /* 0x00000015ff15723e */ /* 0x000fe200048060ff */
[----:B------:R-:W-:Y:S01]  /*1f140*/  @!P1 STG.E.U8 desc[UR14][R24.64+0x20], R19 ;  /* 0x0000201318009986 */ /* 0x000fe2000c10110e */
[----:B------:R-:W-:Y:S01]  /*1f150*/  ISETP.LT.OR P1, PT, R0, 0x22, !P2 ;  /* 0x000000220000780c */ /* 0x000fe20005721670 */
[----:B------:R-:W-:Y:S01]  /*1f160*/  FMUL R157, R157, UR20 ;  /* 0x000000149d9d7c20 */ /* 0x000fe20008400000 */
        /* <DEDUP_REMOVED lines=20> */
[C---:B------:R-:W-:Y:S01]  /*1f2b0*/  ISETP.LT.OR P6, PT, R0.reuse, 0x32, !P2 ;  /* 0x000000320000780c */ /* 0x040fe200057c1670 */
        /* <DEDUP_REMOVED lines=45> */
[----:B0-----:R-:W-:Y:S01]  /*1f590*/  F2FP.SATFINITE.E5M2.F32.PACK_AB_MERGE_C R3, RZ, R168, RZ ;  /* 0x000000a8ff03723e */ /* 0x001fe200048060ff */
        /* <DEDUP_REMOVED lines=11> */
[----:B----4-:R-:W-:Y:S01]  /*1f650*/  F2FP.SATFINITE.E5M2.F32.PACK_AB_MERGE_C R5, RZ, R170, RZ ;  /* 0x000000aaff05723e */ /* 0x010fe200048060ff */
        /* <DEDUP_REMOVED lines=8> */
[----:B------:R0:W-:Y:S01]  /*1f6e0*/  @!P1 STG.E.U8 desc[UR14][R24.64+0x49], R3 ;  /* 0x0000490318009986 */ /* 0x0001e2000c10110e */
[C---:B------:R-:W-:Y:S01]  /*1f6f0*/  ISETP.LT.OR P1, PT, R0.reuse, 0x52, !P3 ;  /* 0x000000520000780c */ /* 0x040fe20005f21670 */
[----:B------:R-:W-:Y:S01]  /*1f700*/  FMUL R181, R181, UR20 ;  /* 0x00000014b5b57c20 */ /* 0x000fe20008400000 */
[----:B------:R-:W-:Y:S01]  /*1f710*/  F2FP.SATFINITE.E5M2.F32.PACK_AB_MERGE_C R175, RZ, R175, RZ ;  /* 0x000000afffaf723e */ /* 0x000fe200048060ff */
[----:B------:R4:W-:Y:S01]  /*1f720*/  @!P6 STG.E.U8 desc[UR14][R26.64+0x49], R5 ;  /* 0x000049051a00e986 */ /* 0x0009e2000c10110e */
        /* <DEDUP_REMOVED lines=8> */
[----:B0-----:R-:W-:Y:S01]  /*1f7b0*/  F2FP.SATFINITE.E5M2.F32.PACK_AB_MERGE_C R3, RZ, R172, RZ ;  /* 0x000000acff03723e */ /* 0x001fe200048060ff */
[----:B------:R-:W-:Y:S01]  /*1f7c0*/  FMUL R183, R183, UR20 ;  /* 0x00000014b7b77c20 */ /* 0x000fe20008400000 */
[C---:B------:R-:W-:Y:S01]  /*1f7d0*/  ISETP.LT.OR P0, PT, R0.reuse, 0x59, !P3 ;  /* 0x000000590000780c */ /* 0x040fe20005f01670 */
[----:B------:R-:W-:Y:S01]  /*1f7e0*/  FMUL R185, R185, UR20 ;  /* 0x00000014b9b97c20 */ /* 0x000fe20008400000 */
[----:B----4-:R-:W-:Y:S01]  /*1f7f0*/  F2FP.SATFINITE.E5M2.F32.PACK_AB_MERGE_C R5, RZ, R174, RZ ;  /* 0x000000aeff05723e */ /* 0x010fe200048060ff */
        /* <DEDUP_REMOVED lines=8> */
[----:B------:R4:W-:Y:S01]  /*1f880*/  @!P6 STG.E.U8 desc[UR14][R26.64+0x51], R5 ;  /* 0x000051051a00e986 */ /* 0x0009e2000c10110e */
[C---:B------:R-:W-:Y:S01]  /*1f890*/  ISETP.LT.OR P6, PT, R0.reuse, 0x5a, !P2 ;  /* 0x0000005a0000780c */ /* 0x040fe200057c1670 */
[----:B------:R-:W-:Y:S01]  /*1f8a0*/  FMUL R187, R187, UR20 ;  /* 0x00000014bbbb7c20 */ /* 0x000fe20008400000 */
[----:B------:R-:W-:Y:S01]  /*1f8b0*/  F2FP.SATFINITE.E5M2.F32.PACK_AB_MERGE_C R185, RZ, R185, RZ ;  /* 0x000000b9ffb9723e */ /* 0x000fe200048060ff */
[----:B------:R-:W-:Y:S01]  /*1f8c0*/  @!P0 STG.E.U8 desc[UR14][R24.64+0x58], R175 ;  /* 0x000058af18008986 */ /* 0x000fe2000c10110e */
[----:B0-----:R-:W-:Y:S01]  /*1f8d0*/  F2FP.SATFINITE.E5M2.F32.PACK_AB_MERGE_C R3, RZ, R176, RZ ;  /* 0x000000b0ff03723e */ /* 0x001fe200048060ff */
[----:B------:R-:W-:Y:S01]  /*1f8e0*/  FMUL R189, R189, UR20 ;  /* 0x00000014bdbd7c20 */ /* 0x000fe20008400000 */
[----:B------:R-:W-:Y:S01]  /*1f8f0*/  ISETP.LT.OR P0, PT, R0, 0x61, !P3 ;  /* 0x000000610000780c */ /* 0x000fe20005f01670 */
[----:B------:R-:W-:Y:S01]  /*1f900*/  FMUL R190, R190, UR20 ;  /* 0x00000014bebe7c20 */ /* 0x000fe20008400000 */
[----:B------:R-:W-:Y:S01]  /*1f910*/  FMUL R192, R192, UR20 ;  /* 0x00000014c0c07c20 */ /* 0x000fe20008400000 */
[----:B------:R0:W-:Y:S01]  /*1f920*/  @!P1 STG.E.U8 desc[UR14][R24.64+0x59], R3 ;  /* 0x0000590318009986 */ /* 0x0001e2000c10110e */
[C---:B------:R-:W-:Y:S01]  /*1f930*/  ISETP.LT.OR P1, PT, R0.reuse, 0x62, !P3 ;  /* 0x000000620000780c */ /* 0x040fe20005f21670 */
[----:B------:R-:W-:Y:S01]  /*1f940*/  FMUL R191, R191, UR20 ;  /* 0x00000014bfbf7c20 */ /* 0x000fe20008400000 */
[----:B----4-:R-:W-:Y:S01]  /*1f950*/  F2FP.SATFINITE.E5M2.F32.PACK_AB_MERGE_C R5, RZ, R178, RZ ;  /* 0x000000b2ff05723e */ /* 0x010fe200048060ff */
[----:B------:R-:W-:Y:S01]  /*1f960*/  @!P5 STG.E.U8 desc[UR14][R26.64+0x58], R177 ;  /* 0x000058b11a00d986 */ /* 0x000fe2000c10110e */
        /* <DEDUP_REMOVED lines=12> */
[----:B------:R-:W-:Y:S01]  /*1fa30*/  F2FP.SATFINITE.E5M2.F32.PACK_AB_MERGE_C R191, RZ, R191, RZ ;  /* 0x000000bfffbf723e */ /* 0x000fe200048060ff */
[----:B------:R0:W-:Y:S01]  /*1fa40*/  @!P1 STG.E.U8 desc[UR14][R24.64+0x61], R3 ;  /* 0x0000610318009986 */ /* 0x0001e2000c10110e */
[C---:B------:R-:W-:Y:S01]  /*1fa50*/  ISETP.LT.OR P1, PT, R0.reuse, 0x6a, !P3 ;  /* 0x0000006a0000780c */ /* 0x040fe20005f21670 */
[----:B------:R-:W-:Y:S01]  /*1fa60*/  FMUL R197, R197, UR20 ;  /* 0x00000014c5c57c20 */ /* 0x000fe20008400000 */
[----:B----4-:R-:W-:Y:S01]  /*1fa70*/  F2FP.SATFINITE.E5M2.F32.PACK_AB_MERGE_C R5, RZ, R182, RZ ;  /* 0x000000b6ff05723e */ /* 0x010fe200048060ff */
[----:B------:R-:W-:Y:S01]  /*1fa80*/  @!P5 STG.E.U8 desc[UR14][R26.64+0x60], R181 ;  /* 0x000060b51a00d986 */ /* 0x000fe2000c10110e */
[----:B------:R-:W-:Y:S01]  /*1fa90*/  ISETP.LT.OR P5, PT, R0, 0x69, !P2 ;  /* 0x000000690000780c */ /* 0x000fe200057a1670 */
        /* <DEDUP_REMOVED lines=13> */
[----:B------:R-:W-:Y:S01]  /*1fb70*/  ISETP.LT.OR P1, PT, R0, 0x72, !P3 ;  /* 0x000000720000780c */ /* 0x000fe20005f21670 */
[----:B------:R-:W-:Y:S01]  /*1fb80*/  FMUL R202, R202, UR20 ;  /* 0x00000014caca7c20 */ /* 0x000fe20008400000 */
[----:B----4-:R-:W-:Y:S01]  /*1fb90*/  F2FP.SATFINITE.E5M2.F32.PACK_AB_MERGE_C R5, RZ, R186, RZ ;  /* 0x000000baff05723e */ /* 0x010fe200048060ff */
        /* <DEDUP_REMOVED lines=111> */
[----:B--2---:R-:W-:Y:S01]  /*20290*/  FMUL R2, R2, UR20 ;  /* 0x0000001402027c20 */ /* 0x004fe20008400000 */
        /* <DEDUP_REMOVED lines=8> */
[----:B------:R-:W4:Y:S01]  /*20320*/  LDL.LU R38, [R1+0x218] ;  /* 0x0002180001267983 */ /* 0x000f220000300800 */
[----:B------:R-:W-:-:S03]  /*20330*/  F2FP.SATFINITE.E5M2.F32.PACK_AB_MERGE_C R233, RZ, R233, RZ ;  /* 0x000000e9ffe9723e */ /* 0x000fc600048060ff */
[----:B------:R0:W-:Y:S01]  /*20340*/  @!P1 STG.E.U8 desc[UR14][R24.64+0xa1], R3 ;  /* 0x0000a10318009986 */ /* 0x0001e2000c10110e */
[C---:B------:R-:W-:Y:S02]  /*20350*/  ISETP.LT.OR P1, PT, R0.reuse, 0xaa, !P3 ;  /* 0x000000aa0000780c */ /* 0x040fe40005f21670 */
[----:B--2---:R-:W-:Y:S01]  /*20360*/  F2FP.SATFINITE.E5M2.F32.PACK_AB_MERGE_C R5, RZ, R214, RZ ;  /* 0x000000d6ff05723e */ /* 0x004fe200048060ff */
[----:B------:R-:W-:Y:S01]  /*20370*/  @!P5 STG.E.U8 desc[UR14][R26.64+0xa0], R213 ;  /* 0x0000a0d51a00d986 */ /* 0x000fe2000c10110e */
[----:B------:R-:W-:-:S03]  /*20380*/  ISETP.LT.OR P5, PT, R0, 0xa9, !P2 ;  /* 0x000000a90000780c */ /* 0x000fc600057a1670 */
[----:B------:R2:W-:Y:S01]  /*20390*/  @!P6 STG.E.U8 desc[UR14][R26.64+0xa1], R5 ;  /* 0x0000a1051a00e986 */ /* 0x0005e2000c10110e */
[C---:B------:R-:W-:Y:S02]  /*203a0*/  ISETP.LT.OR P6, PT, R0.reuse, 0xaa, !P2 ;  /* 0x000000aa0000780c */ /* 0x040fe400057c1670 */
[----:B0-----:R-:W-:Y:S01]  /*203b0*/  F2FP.SATFINITE.E5M2.F32.PACK_AB_MERGE_C R3, RZ, R216, RZ ;  /* 0x000000d8ff03723e */ /* 0x001fe200048060ff */
[----:B------:R-:W-:Y:S01]  /*203c0*/  @!P0 STG.E.U8 desc[UR14][R24.64+0xa8], R215 ;  /* 0x0000a8d718008986 */ /* 0x000fe2000c10110e */
[----:B------:R-:W-:-:S03]  /*203d0*/  ISETP.LT.OR P0, PT, R0, 0xb1, !P3 ;  /* 0x000000b10000780c */ /* 0x000fc60005f01670 */
        /* <DEDUP_REMOVED lines=38> */
[----:B------:R-:W4:Y:S04]  /*20640*/  LDL.LU R37, [R1+0x21c] ;  /* 0x00021c0001257983 */ /* 0x000f280000300800 */
[----:B------:R-:W-:Y:S01]  /*20650*/  @!P1 STG.E.U8 desc[UR14][R24.64+0xc9], R3 ;  /* 0x0000c90318009986 */ /* 0x000fe2000c10110e */
[C---:B------:R-:W-:Y:S02]  /*20660*/  ISETP.LT.OR P1, PT, R0.reuse, 0xd2, !P3 ;  /* 0x000000d20000780c */ /* 0x040fe40005f21670 */
[----:B--2---:R-:W-:Y:S01]  /*20670*/  F2FP.SATFINITE.E5M2.F32.PACK_AB_MERGE_C R5, RZ, R234, RZ ;  /* 0x000000eaff05723e */ /* 0x004fe200048060ff */
[----:B------:R-:W2:Y:S01]  /*20680*/  LDL.LU R36, [R1+0x220] ;  /* 0x0002200001247983 */ /* 0x000ea20000300800 */
[----:B------:R-:W-:Y:S01]  /*20690*/  F2FP.SATFINITE.E5M2.F32.PACK_AB_MERGE_C R7, RZ, R236, RZ ;  /* 0x000000ecff07723e */ /* 0x000fe200048060ff */
[----:B---3--:R-:W-:Y:S01]  /*206a0*/  FMUL R4, R35, UR20 ;  /* 0x0000001423047c20 */ /* 0x008fe20008400000 */
[----:B------:R-:W-:Y:S01]  /*206b0*/  F2FP.SATFINITE.E5M2.F32.PACK_AB_MERGE_C R9, RZ, R2, RZ ;  /* 0x00000002ff09723e */ /* 0x000fe200048060ff */
[----:B------:R-:W-:Y:S01]  /*206c0*/  FMUL R2, R41, UR20 ;  /* 0x0000001429027c20 */ /* 0x000fe20008400000 */
[----:B------:R-:W3:Y:S04]  /*206d0*/  LDL.LU R35, [R1+0x224] ;  /* 0x0002240001237983 */ /* 0x000ee80000300800 */
[----:B------:R-:W-:Y:S01]  /*206e0*/  @!P0 STG.E.U8 desc[UR14][R24.64+0xc8], R231 ;  /* 0x0000c8e718008986 */ /* 0x000fe2000c10110e */
[----:B------:R-:W-:-:S03]  /*206f0*/  ISETP.LT.OR P0, PT, R0, 0xd1, !P3 ;  /* 0x000000d10000780c */ /* 0x000fc60005f01670 */
[----:B------:R-:W-:Y:S01]  /*20700*/  @!P5 STG.E.U8 desc[UR14][R26.64+0xc8], R233 ;  /* 0x0000c8e91a00d986 */ /* 0x000fe2000c10110e */
[----:B------:R-:W-:-:S03]  /*20710*/  ISETP.LT.OR P5, PT, R0, 0xd1, !P2 ;  /* 0x000000d10000780c */ /* 0x000fc600057a1670 */
[----:B------:R5:W-:Y:S01]  /*20720*/  @!P6 STG.E.U8 desc[UR14][R26.64+0xc9], R5 ;  /* 0x0000c9051a00e986 */ /* 0x000be2000c10110e */
[----:B------:R-:W-:-:S03]  /*20730*/  ISETP.LT.OR P6, PT, R0, 0xd2, !P2 ;  /* 0x000000d20000780c */ /* 0x000fc600057c1670 */
[----:B------:R0:W-:Y:S01]  /*20740*/  @!P1 STG.E.U8 desc[UR14][R24.64+0xd1], R7 ;  /* 0x0000d10718009986 */ /* 0x0001e2000c10110e */
[----:B-----5:R-:W-:-:S03]  /*20750*/  FMUL R5, R33, UR20 ;  /* 0x0000001421057c20 */ /* 0x020fc60008400000 */
[----:B------:R-:W5:Y:S01]  /*20760*/  LDL.LU R33, [R1+0x228] ;  /* 0x0002280001217983 */ /* 0x000f620000300800 */
[----:B0-----:R-:W-:Y:S01]  /*20770*/  F2FP.SATFINITE.E5M2.F32.PACK_AB_MERGE_C R7, RZ, R2, RZ ;  /* 0x00000002ff07723e */ /* 0x001fe200048060ff */
[----:B------:R-:W-:Y:S02]  /*20780*/  FMUL R2, R32, UR20 ;  /* 0x0000001420027c20 */ /* 0x000fe40008400000 */
[----:B------:R-:W5:Y:S04]  /*20790*/  LDL.LU R41, [R1+0x22c] ;  /* 0x00022c0001297983 */ /* 0x000f680000300800 */
[----:B------:R-:W5:Y:S01]  /*207a0*/  LDL.LU R32, [R1+0x230] ;  /* 0x0002300001207983 */ /* 0x000f620000300800 */
[----:B------:R-:W-:Y:S01]  /*207b0*/  F2FP.SATFINITE.E5M2.F32.PACK_AB_MERGE_C R235, RZ, R235, RZ ;  /* 0x000000ebffeb723e */ /* 0x000fe200048060ff */
[----:B------:R-:W-:Y:S01]  /*207c0*/  FMUL R3, R39, UR20 ;  /* 0x0000001427037c20 */ /* 0x000fe20008400000 */
[----:B------:R-:W-:Y:S01]  /*207d0*/  F2FP.SATFINITE.E5M2.F32.PACK_AB_MERGE_C R237, RZ, R237, RZ ;  /* 0x000000edffed723e */ /* 0x000fe200048060ff */
[----:B------:R-:W5:Y:S04]  /*207e0*/  LDL.LU R39, [R1+0x234] ;  /* 0x0002340001277983 */ /* 0x000f680000300800 */
[----:B------:R-:W-:Y:S01]  /*207f0*/  @!P0 STG.E.U8 desc[UR14][R24.64+0xd0], R235 ;  /* 0x0000d0eb18008986 */ /* 0x000fe2000c10110e */
[----:B------:R-:W-:-:S02]  /*20800*/  ISETP.LT.OR P0, PT, R0, 0xd9, !P3 ;  /* 0x000000d90000780c */ /* 0x000fc40005f01670 */
[C---:B------:R-:W-:Y:S01]  /*20810*/  ISETP.LT.OR P1, PT, R0.reuse, 0xda, !P3 ;  /* 0x000000da0000780c */ /* 0x040fe20005f21670 */
[----:B------:R-:W-:Y:S01]  /*20820*/  @!P5 STG.E.U8 desc[UR14][R26.64+0xd0], R237 ;  /* 0x0000d0ed1a00d986 */ /* 0x000fe2000c10110e */
[----:B------:R-:W-:Y:S02]  /*20830*/  ISETP.LT.OR P5, PT, R0, 0xd9, !P2 ;  /* 0x000000d90000780c */ /* 0x000fe400057a1670 */
[----:B------:R-:W-:Y:S01]  /*20840*/  F2FP.SATFINITE.E5M2.F32.PACK_AB_MERGE_C R11, RZ, R3, RZ ;  /* 0x00000003ff0b723e */ /* 0x000fe200048060ff */
[----:B------:R0:W-:Y:S01]  /*20850*/  @!P6 STG.E.U8 desc[UR14][R26.64+0xd1], R9 ;  /* 0x0000d1091a00e986 */ /* 0x0001e2000c10110e */
[----:B------:R-:W-:-:S05]  /*20860*/  F2FP.SATFINITE.E5M2.F32.PACK_AB_MERGE_C R13, RZ, R4, RZ ;  /* 0x00000004ff0d723e */ /* 0x000fca00048060ff */
[----:B------:R1:W-:Y:S01]  /*20870*/  @!P0 STG.E.U8 desc[UR14][R24.64+0xd8], R7 ;  /* 0x0000d80718008986 */ /* 0x0003e2000c10110e */
[----:B0-----:R-:W-:-:S03]  /*20880*/  F2FP.SATFINITE.E5M2.F32.PACK_AB_MERGE_C R9, RZ, R5, RZ ;  /* 0x00000005ff09723e */ /* 0x001fc600048060ff */
[----:B------:R0:W-:Y:S01]  /*20890*/  @!P1 STG.E.U8 desc[UR14][R24.64+0xd9], R11 ;  /* 0x0000d90b18009986 */ /* 0x0001e2000c10110e */
[----:B-1----:R-:W-:-:S03]  /*208a0*/  F2FP.SATFINITE.E5M2.F32.PACK_AB_MERGE_C R7, RZ, R2, RZ ;  /* 0x00000002ff07723e */ /* 0x002fc600048060ff */
[----:B------:R1:W-:Y:S01]  /*208b0*/  @!P5 STG.E.U8 desc[UR14][R26.64+0xd8], R13 ;  /* 0x0000d80d1a00d986 */ /* 0x0003e2000c10110e */
[----:B----4-:R-:W-:-:S03]  /*208c0*/  FMUL R3, R38, UR20 ;  /* 0x0000001426037c20 */ /* 0x010fc60008400000 */
[----:B------:R-:W4:Y:S02]  /*208d0*/  LDL.LU R38, [R1+0x238] ;  /* 0x0002380001267983 */ /* 0x000f240000300800 */
[----:B0-----:R-:W-:Y:S01]  /*208e0*/  F2FP.SATFINITE.E5M2.F32.PACK_AB_MERGE_C R11, RZ, R3, RZ ;  /* 0x00000003ff0b723e */ /* 0x001fe200048060ff */
[----:B------:R-:W-:Y:S02]  /*208f0*/  FMUL R4, R37, UR20 ;  /* 0x0000001425047c20 */ /* 0x000fe40008400000 */
[----:B------:R-:W4:Y:S01]  /*20900*/  LDL.LU R37, [R1+0x23c] ;  /* 0x00023c0001257983 */ /* 0x000f220000300800 */
[----:B--2---:R-:W-:-:S03]  /*20910*/  FMUL R5, R36, UR20 ;  /* 0x0000001424057c20 */ /* 0x004fc60008400000 */
[----:B------:R-:W2:Y:S01]  /*20920*/  LDL.LU R36, [R1+0x240] ;  /* 0x0002400001247983 */ /* 0x000ea20000300800 */
[----:B---3--:R-:W-:-:S03]  /*20930*/  FMUL R2, R35, UR20 ;  /* 0x0000001423027c20 */ /* 0x008fc60008400000 */
[----:B------:R-:W3:Y:S01]  /*20940*/  LDL.LU R35, [R1+0x244] ;  /* 0x0002440001237983 */ /* 0x000ee20000300800 */
[----:B-1----:R-:W-:Y:S01]  /*20950*/  F2FP.SATFINITE.E5M2.F32.PACK_AB_MERGE_C R13, RZ, R4, RZ ;  /* 0x00000004ff0d723e */ /* 0x002fe200048060ff */
[----:B-----5:R-:W-:Y:S02]  /*20960*/  FMUL R3, R33, UR20 ;  /* 0x0000001421037c20 */ /* 0x020fe40008400000 */
[----:B------:R-:W5:Y:S01]  /*20970*/  LDL.LU R33, [R1+0x248] ;  /* 0x0002480001217983 */ /* 0x000f620000300800 */
[----:B------:R-:W-:-:S03]  /*20980*/  FMUL R4, R32, UR20 ;  /* 0x0000001420047c20 */ /* 0x000fc60008400000 */
[----:B------:R-:W5:Y:S01]  /*20990*/  LDL.LU R32, [R1+0x24c] ;  /* 0x00024c0001207983 */ /* 0x000f620000300800 */
[C---:B------:R-:W-:Y:S02]  /*209a0*/  ISETP.LT.OR P6, PT, R0.reuse, 0xda, !P2 ;  /* 0x000000da0000780c */ /* 0x040fe400057c1670 */
[C---:B------:R-:W-:Y:S02]  /*209b0*/  ISETP.LT.OR P5, PT, R0.reuse, 0xe1, !P3 ;  /* 0x000000e10000780c */ /* 0x040fe40005fa1670 */
[C---:B------:R-:W-:Y:S02]  /*209c0*/  ISETP.LT.OR P1, PT, R0.reuse, 0xe2, !P2 ;  /* 0x000000e20000780c */ /* 0x040fe40005721670 */
[----:B------:R-:W-:-:S07]  /*209d0*/  ISETP.LT.OR P0, PT, R0, 0xe1, !P2 ;  /* 0x000000e10000780c */ /* 0x000fce0005701670 */
[----:B------:R0:W-:Y:S01]  /*209e0*/  @!P6 STG.E.U8 desc[UR14][R26.64+0xd9], R9 ;  /* 0x0000d9091a00e986 */ /* 0x0001e2000c10110e */
[----:B------:R-:W-:Y:S02]  /*209f0*/  ISETP.LT.OR P6, PT, R0, 0xe2, !P3 ;  /* 0x000000e20000780c */ /* 0x000fe40005fc1670 */
[----:B------:R-:W-:Y:S01]  /*20a00*/  F2FP.SATFINITE.E5M2.F32.PACK_AB_MERGE_C R5, RZ, R5, RZ ;  /* 0x00000005ff05723e */ /* 0x000fe200048060ff */
[----:B------:R-:W-:Y:S01]  /*20a10*/  @!P5 STG.E.U8 desc[UR14][R24.64+0xe0], R7 ;  /* 0x0000e0071800d986 */ /* 0x000fe2000c10110e */
[----:B0-----:R-:W-:Y:S01]  /*20a20*/  F2FP.SATFINITE.E5M2.F32.PACK_AB_MERGE_C R9, RZ, R2, RZ ;  /* 0x00000002ff09723e */ /* 0x001fe200048060ff */
[----:B------:R-:W-:-:S08]  /*20a30*/  FMUL R2, R41, UR20 ;  /* 0x0000001429027c20 */ /* 0x000fd00008400000 */
[----:B------:R-:W-:Y:S01]  /*20a40*/  @!P6 STG.E.U8 desc[UR14][R24.64+0xe1], R11 ;  /* 0x0000e10b1800e986 */ /* 0x000fe2000c10110e */
[----:B------:R-:W-:-:S03]  /*20a50*/  ISETP.LT.OR P6, PT, R0, 0xe9, !P3 ;  /* 0x000000e90000780c */ /* 0x000fc60005fc1670 */
[----:B------:R0:W-:Y:S04]  /*20a60*/  @!P1 STG.E.U8 desc[UR14][R26.64+0xe1], R5 ;  /* 0x0000e1051a009986 */ /* 0x0001e8000c10110e */
[----:B------:R-:W5:Y:S01]  /*20a70*/  LDL.LU R41, [R1+0x250] ;  /* 0x0002500001297983 */ /* 0x000f620000300800 */
[----:B------:R-:W-:-:S03]  /*20a80*/  ISETP.LT.OR P5, PT, R0, 0xea, !P2 ;  /* 0x000000ea0000780c */ /* 0x000fc600057a1670 */
[----:B------:R1:W-:Y:S01]  /*20a90*/  @!P0 STG.E.U8 desc[UR14][R26.64+0xe0], R13 ;  /* 0x0000e00d1a008986 */ /* 0x0003e2000c10110e */
[----:B0-----:R-:W-:Y:S01]  /*20aa0*/  F2FP.SATFINITE.E5M2.F32.PACK_AB_MERGE_C R5, RZ, R2, RZ ;  /* 0x00000002ff05723e */ /* 0x001fe200048060ff */
[----:B------:R-:W-:Y:S02]  /*20ab0*/  FMUL R2, R39, UR20 ;  /* 0x0000001427027c20 */ /* 0x000fe40008400000 */
[----:B------:R-:W5:Y:S01]  /*20ac0*/  LDL.LU R39, [R1+0x254] ;  /* 0x0002540001277983 */ /* 0x000f620000300800 */
[----:B------:R-:W-:Y:S02]  /*20ad0*/  ISETP.LT.OR P0, PT, R0, 0xea, !P3 ;  /* 0x000000ea0000780c */ /* 0x000fe40005f01670 */
[----:B------:R-:W-:Y:S02]  /*20ae0*/  F2FP.SATFINITE.E5M2.F32.PACK_AB_MERGE_C R7, RZ, R3, RZ ;  /* 0x00000003ff07723e */ /* 0x000fe400048060ff */
[----:B------:R-:W-:Y:S02]  /*20af0*/  F2FP.SATFINITE.E5M2.F32.PACK_AB_MERGE_C R11, RZ, R4, RZ ;  /* 0x00000004ff0b723e */ /* 0x000fe400048060ff */
[----:B-1----:R-:W-:Y:S01]  /*20b00*/  F2FP.SATFINITE.E5M2.F32.PACK_AB_MERGE_C R13, RZ, R2, RZ ;  /* 0x00000002ff0d723e */ /* 0x002fe200048060ff */
[----:B------:R-:W-:Y:S06]  /*20b10*/  @!P6 STG.E.U8 desc[UR14][R24.64+0xe8], R9 ;  /* 0x0000e8091800e986 */ /* 0x000fec000c10110e */
[----:B------:R0:W-:Y:S04]  /*20b20*/  @!P0 STG.E.U8 desc[UR14][R24.64+0xe9], R7 ;  /* 0x0000e90718008986 */ /* 0x0001e8000c10110e */
[----:B------:R1:W-:Y:S01]  /*20b30*/  @!P5 STG.E.U8 desc[UR14][R26.64+0xe9], R11 ;  /* 0x0000e90b1a00d986 */ /* 0x0003e2000c10110e */
[----:B----4-:R-:W-:-:S03]  /*20b40*/  FMUL R3, R38, UR20 ;  /* 0x0000001426037c20 */ /* 0x010fc60008400000 */
[----:B------:R-:W4:Y:S02]  /*20b50*/  LDL.LU R38, [R1+0x258] ;  /* 0x0002580001267983 */ /* 0x000f240000300800 */
[----:B0-----:R-:W-:Y:S01]  /*20b60*/  F2FP.SATFINITE.E5M2.F32.PACK_AB_MERGE_C R7, RZ, R3, RZ ;  /* 0x00000003ff07723e */ /* 0x001fe200048060ff */
[----:B------:R-:W-:Y:S02]  /*20b70*/  FMUL R4, R37, UR20 ;  /* 0x0000001425047c20 */ /* 0x000fe40008400000 */
[----:B------:R-:W4:Y:S01]  /*20b80*/  LDL.LU R37, [R1+0x25c] ;  /* 0x00025c0001257983 */ /* 0x000f220000300800 */
[----:B--2---:R-:W-:-:S03]  /*20b90*/  FMUL R2, R36, UR20 ;  /* 0x0000001424027c20 */ /* 0x004fc60008400000 */
[----:B------:R-:W2:Y:S02]  /*20ba0*/  LDL.LU R36, [R1+0x260] ;  /* 0x0002600001247983 */ /* 0x000ea40000300800 */
[----:B------:R-:W-:Y:S01]  /*20bb0*/  F2FP.SATFINITE.E5M2.F32.PACK_AB_MERGE_C R9, RZ, R2, RZ ;  /* 0x00000002ff09723e */ /* 0x000fe200048060ff */
[----:B---3--:R-:W-:Y:S02]  /*20bc0*/  FMUL R2, R35, UR20 ;  /* 0x0000001423027c20 */ /* 0x008fe40008400000 */
[----:B------:R-:W3:Y:S03]  /*20bd0*/  LDL.LU R35, [R1+0x264] ;  /* 0x0002640001237983 */ /* 0x000ee60000300800 */
        /* <DEDUP_REMOVED lines=10> */
[----:B------:R-:W-:-:S03]  /*20c80*/  ISETP.LT.OR P1, PT, R0, 0xf1, !P2 ;  /* 0x000000f10000780c */ /* 0x000fc60005721670 */
[----:B------:R1:W-:Y:S01]  /*20c90*/  @!P6 STG.E.U8 desc[UR14][R24.64+0xf0], R13 ;  /* 0x0000f00d1800e986 */ /* 0x0003e2000c10110e */
[----:B------:R-:W-:-:S03]  /*20ca0*/  ISETP.LT.OR P6, PT, R0, 0xf9, !P3 ;  /* 0x000000f90000780c */ /* 0x000fc60005fc1670 */
[----:B------:R1:W-:Y:S01]  /*20cb0*/  @!P0 STG.E.U8 desc[UR14][R24.64+0xf1], R7 ;  /* 0x0000f10718008986 */ /* 0x0003e2000c10110e */
[----:B------:R-:W-:Y:S02]  /*20cc0*/  ISETP.LT.OR P3, PT, R0, 0xfa, !P3 ;  /* 0x000000fa0000780c */ /* 0x000fe40005f61670 */
[----:B0-----:R-:W-:Y:S02]  /*20cd0*/  F2FP.SATFINITE.E5M2.F32.PACK_AB_MERGE_C R5, RZ, R4, RZ ;  /* 0x00000004ff05723e */ /* 0x001fe400048060ff */
[----:B-1----:R-:W-:Y:S02]  /*20ce0*/  F2FP.SATFINITE.E5M2.F32.PACK_AB_MERGE_C R13, RZ, R3, RZ ;  /* 0x00000003ff0d723e */ /* 0x002fe400048060ff */
[----:B------:R-:W-:Y:S01]  /*20cf0*/  F2FP.SATFINITE.E5M2.F32.PACK_AB_MERGE_C R7, RZ, R2, RZ ;  /* 0x00000002ff07723e */ /* 0x000fe200048060ff */
[----:B------:R-:W-:Y:S02]  /*20d00*/  FMUL R2, R41, UR20 ;  /* 0x0000001429027c20 */ /* 0x000fe40008400000 */
[----:B------:R-:W5:Y:S04]  /*20d10*/  LDL.LU R41, [R1+0x270] ;  /* 0x0002700001297983 */ /* 0x000f680000300800 */
[----:B------:R0:W-:Y:S01]  /*20d20*/  @!P5 STG.E.U8 desc[UR14][R26.64+0xf1], R9 ;  /* 0x0000f1091a00d986 */ /* 0x0001e2000c10110e */
[----:B------:R-:W-:-:S03]  /*20d30*/  FMUL R3, R39, UR20 ;  /* 0x0000001427037c20 */ /* 0x000fc60008400000 */
[----:B------:R-:W5:Y:S01]  /*20d40*/  LDL.LU R39, [R1+0x274] ;  /* 0x0002740001277983 */ /* 0x000f620000300800 */
[----:B------:R-:W-:-:S03]  /*20d50*/  ISETP.LT.OR P5, PT, R0, 0xf9, !P2 ;  /* 0x000000f90000780c */ /* 0x000fc600057a1670 */
[----:B------:R-:W-:Y:S01]  /*20d60*/  @!P1 STG.E.U8 desc[UR14][R26.64+0xf0], R5 ;  /* 0x0000f0051a009986 */ /* 0x000fe2000c10110e */
[----:B0-----:R-:W-:-:S03]  /*20d70*/  F2FP.SATFINITE.E5M2.F32.PACK_AB_MERGE_C R9, RZ, R2, RZ ;  /* 0x00000002ff09723e */ /* 0x001fc600048060ff */
[----:B------:R0:W-:Y:S04]  /*20d80*/  @!P6 STG.E.U8 desc[UR14][R24.64+0xf8], R11 ;  /* 0x0000f80b1800e986 */ /* 0x0001e8000c10110e */
[----:B------:R1:W-:Y:S01]  /*20d90*/  @!P3 STG.E.U8 desc[UR14][R24.64+0xf9], R13 ;  /* 0x0000f90d1800b986 */ /* 0x0003e2000c10110e */
[----:B0-----:R-:W-:-:S03]  /*20da0*/  F2FP.SATFINITE.E5M2.F32.PACK_AB_MERGE_C R11, RZ, R3, RZ ;  /* 0x00000003ff0b723e */ /* 0x001fc600048060ff */
[----:B------:R0:W-:Y:S01]  /*20db0*/  @!P5 STG.E.U8 desc[UR14][R26.64+0xf8], R7 ;  /* 0x0000f8071a00d986 */ /* 0x0001e2000c10110e */
[----:B----4-:R-:W-:-:S03]  /*20dc0*/  FMUL R4, R38, UR20 ;  /* 0x0000001426047c20 */ /* 0x010fc60008400000 */
[----:B------:R-:W4:Y:S02]  /*20dd0*/  LDL.LU R38, [R1+0x278] ;  /* 0x0002780001267983 */ /* 0x000f240000300800 */
[----:B-1----:R-:W-:Y:S01]  /*20de0*/  F2FP.SATFINITE.E5M2.F32.PACK_AB_MERGE_C R13, RZ, R4, RZ ;  /* 0x00000004ff0d723e */ /* 0x002fe200048060ff */
[----:B------:R-:W-:Y:S02]  /*20df0*/  FMUL R5, R37, UR20 ;  /* 0x0000001425057c20 */ /* 0x000fe40008400000 */
[----:B------:R-:W4:Y:S01]  /*20e00*/  LDL.LU R37, [R1+0x27c] ;  /* 0x00027c0001257983 */ /* 0x000f220000300800 */
[----:B--2---:R-:W-:-:S03]  /*20e10*/  FMUL R2, R36, UR20 ;  /* 0x0000001424027c20 */ /* 0x004fc60008400000 */
[----:B------:R-:W2:Y:S01]  /*20e20*/  LDL.LU R36, [R1+0x280] ;  /* 0x0002800001247983 */ /* 0x000ea20000300800 */
[----:B---3--:R-:W-:-:S03]  /*20e30*/  FMUL R3, R35, UR20 ;  /* 0x0000001423037c20 */ /* 0x008fc60008400000 */
[----:B------:R-:W3:Y:S01]  /*20e40*/  LDL.LU R35, [R1+0x284] ;  /* 0x0002840001237983 */ /* 0x000ee20000300800 */
[----:B0-----:R-:W-:Y:S01]  /*20e50*/  F2FP.SATFINITE.E5M2.F32.PACK_AB_MERGE_C R7, RZ, R2, RZ ;  /* 0x00000002ff07723e */ /* 0x001fe200048060ff */
[----:B-----5:R-:W-:Y:S02]  /*20e60*/  FMUL R4, R33, UR20 ;  /* 0x0000001421047c20 */ /* 0x020fe40008400000 */
[----:B------:R-:W5:Y:S01]  /*20e70*/  LDL.LU R33, [R1+0x288] ;  /* 0x0002880001217983 */ /* 0x000f620000300800 */
[----:B------:R-:W-:-:S03]  /*20e80*/  FMUL R2, R32, UR20 ;  /* 0x0000001420027c20 */ /* 0x000fc60008400000 */
[----:B------:R-:W5:Y:S01]  /*20e90*/  LDL.LU R32, [R1+0x28c] ;  /* 0x00028c0001207983 */ /* 0x000f620000300800 */
[----:B------:R-:W-:Y:S02]  /*20ea0*/  ISETP.GE.AND P1, PT, R34, 0x81, PT ;  /* 0x000000812200780c */ /* 0x000fe40003f26270 */
[C---:B------:R-:W-:Y:S02]  /*20eb0*/  ISETP.LT.OR P2, PT, R0.reuse, 0xfa, !P2 ;  /* 0x000000fa0000780c */ /* 0x040fe40005741670 */
[C---:B------:R-:W-:Y:S02]  /*20ec0*/  ISETP.LT.OR P6, PT, R0.reuse, 0x1, !P1 ;  /* 0x000000010000780c */ /* 0x040fe40004fc1670 */
[----:B------:R-:W-:Y:S02]  /*20ed0*/  ISETP.LT.OR P3, PT, R0, 0x2, !P1 ;  /* 0x000000020000780c */ /* 0x000fe40004f61670 */
[----:B------:R-:W-:-:S07]  /*20ee0*/  ISETP.GE.AND P0, PT, R34, 0x89, PT ;  /* 0x000000892200780c */ /* 0x000fce0003f06270 */
[----:B------:R0:W-:Y:S04]  /*20ef0*/  @!P2 STG.E.U8 desc[UR14][R26.64+0xf9], R9 ;  /* 0x0000f9091a00a986 */ /* 0x0001e8000c10110e */
[----:B------:R-:W-:Y:S01]  /*20f00*/  @!P6 STG.E.U8 desc[UR14][R30.64], R11 ;  /* 0x0000000b1e00e986 */ /* 0x000fe2000c10110e */
[C---:B------:R-:W-:Y:S02]  /*20f10*/  ISETP.LT.OR P6, PT, R0.reuse, 0x2, !P0 ;  /* 0x000000020000780c */ /* 0x040fe400047c1670 */
[C---:B------:R-:W-:Y:S01]  /*20f20*/  ISETP.LT.OR P5, PT, R0.reuse, 0x1, !P0 ;  /* 0x000000010000780c */ /* 0x040fe200047a1670 */
[----:B------:R1:W-:Y:S01]  /*20f30*/  @!P3 STG.E.U8 desc[UR14][R30.64+0x1], R13 ;  /* 0x0000010d1e00b986 */ /* 0x0003e2000c10110e */
[----:B------:R-:W-:Y:S02]  /*20f40*/  ISETP.LT.OR P2, PT, R0, 0xa, !P1 ;  /* 0x0000000a0000780c */ /* 0x000fe40004f41670 */
[----:B0-----:R-:W-:-:S02]  /*20f50*/  F2FP.SATFINITE.E5M2.F32.PACK_AB_MERGE_C R9, RZ, R3, RZ ;  /* 0x00000003ff09723e */ /* 0x001fc400048060ff */
[----:B------:R-:W-:Y:S01]  /*20f60*/  ISETP.LT.OR P3, PT, R0, 0x9, !P1 ;  /* 0x000000090000780c */ /* 0x000fe20004f61670 */
[----:B------:R-:W-:Y:S01]  /*20f70*/  FMUL R3, R41, UR20 ;  /* 0x0000001429037c20 */ /* 0x000fe20008400000 */
[----:B-1----:R-:W-:Y:S01]  /*20f80*/  F2FP.SATFINITE.E5M2.F32.PACK_AB_MERGE_C R13, RZ, R2, RZ ;  /* 0x00000002ff0d723e */ /* 0x002fe200048060ff */
[----:B------:R-:W5:Y:S01]  /*20f90*/  LDL.LU R41, [R1+0x290] ;  /* 0x0002900001297983 */ /* 0x000f620000300800 */
[----:B------:R-:W-:Y:S02]  /*20fa0*/  F2FP.SATFINITE.E5M2.F32.PACK_AB_MERGE_C R5, RZ, R5, RZ ;  /* 0x00000005ff05723e */ /* 0x000fe400048060ff */
[----:B------:R-:W-:Y:S01]  /*20fb0*/  F2FP.SATFINITE.E5M2.F32.PACK_AB_MERGE_C R11, RZ, R4, RZ ;  /* 0x00000004ff0b723e */ /* 0x000fe200048060ff */
[----:B------:R0:W-:Y:S01]  /*20fc0*/  @!P6 STG.E.U8 desc[UR14][R28.64+0x1], R7 ;  /* 0x000001071c00e986 */ /* 0x0001e2000c10110e */
[----:B------:R-:W-:-:S03]  /*20fd0*/  FMUL R2, R39, UR20 ;  /* 0x0000001427027c20 */ /* 0x000fc60008400000 */
[----:B------:R-:W5:Y:S01]  /*20fe0*/  LDL.LU R39, [R1+0x294] ;  /* 0x0002940001277983 */ /* 0x000f620000300800 */
[----:B------:R-:W-:Y:S02]  /*20ff0*/  ISETP.LT.OR P6, PT, R0, 0xa, !P0 ;  /* 0x0000000a0000780c */ /* 0x000fe400047c1670 */
[----:B0-----:R-:W-:Y:S01]  /*21000*/  F2FP.SATFINITE.E5M2.F32.PACK_AB_MERGE_C R7, RZ, R2, RZ ;  /* 0x00000002ff07723e */ /* 0x001fe200048060ff */
[----:B------:R0:W-:Y:S04]  /*21010*/  @!P5 STG.E.U8 desc[UR14][R28.64], R5 ;  /* 0x000000051c00d986 */ /* 0x0001e8000c10110e */
[----:B------:R-:W-:Y:S04]  /*21020*/  @!P2 STG.E.U8 desc[UR14][R30.64+0x9], R11 ;  /* 0x0000090b1e00a986 */ /* 0x000fe8000c10110e */
[----:B------:R1:W-:Y:S01]  /*21030*/  @!P3 STG.E.U8 desc[UR14][R30.64+0x8], R9 ;  /* 0x000008091e00b986 */ /* 0x0003e2000c10110e */
[----:B0-----:R-:W-:-:S05]  /*21040*/  F2FP.SATFINITE.E5M2.F32.PACK_AB_MERGE_C R5, RZ, R3, RZ ;  /* 0x00000003ff05723e */ /* 0x001fca00048060ff */
[----:B------:R0:W-:Y:S01]  /*21050*/  @!P6 STG.E.U8 desc[UR14][R28.64+0x9], R5 ;  /* 0x000009051c00e986 */ /* 0x0001e2000c10110e */
[----:B----4-:R-:W-:-:S03]  /*21060*/  FMUL R4, R38, UR20 ;  /* 0x0000001426047c20 */ /* 0x010fc60008400000 */
[----:B------:R-:W4:Y:S02]  /*21070*/  LDL.LU R38, [R1+0x298] ;  /* 0x0002980001267983 */ /* 0x000f240000300800 */
[----:B-1----:R-:W-:Y:S01]  /*21080*/  F2FP.SATFINITE.E5M2.F32.PACK_AB_MERGE_C R9, RZ, R4, RZ ;  /* 0x00000004ff09723e */ /* 0x002fe200048060ff */
[----:B------:R-:W-:Y:S02]  /*21090*/  FMUL R2, R37, UR20 ;  /* 0x0000001425027c20 */ /* 0x000fe40008400000 */
[----:B------:R-:W4:Y:S03]  /*210a0*/  LDL.LU R37, [R1+0x29c] ;  /* 0x00029c0001257983 */ /* 0x000f260000300800 */
[----:B------:R-:W-:Y:S01]  /*210b0*/  F2FP.SATFINITE.E5M2.F32.PACK_AB_MERGE_C R11, RZ, R2, RZ ;  /* 0x00000002ff0b723e */ /* 0x000fe200048060ff */
[----:B--2---:R-:W-:Y:S02]  /*210c0*/  FMUL R2, R36, UR20 ;  /* 0x0000001424027c20 */ /* 0x004fe40008400000 */
[----:B------:R-:W2:Y:S01]  /*210d0*/  LDL.LU R36, [R1+0x2a0] ;  /* 0x0002a00001247983 */ /* 0x000ea20000300800 */
[----:B---3--:R-:W-:-:S03]  /*210e0*/  FMUL R3, R35, UR20 ;  /* 0x0000001423037c20 */ /* 0x008fc60008400000 */
[----:B------:R-:W3:Y:S01]  /*210f0*/  LDL.LU R35, [R1+0x2a4] ;  /* 0x0002a40001237983 */ /* 0x000ee20000300800 */
[----:B-----5:R-:W-:-:S03]  /*21100*/  FMUL R4, R33, UR20 ;  /* 0x0000001421047c20 */ /* 0x020fc60008400000 */
[----:B------:R-:W5:Y:S01]  /*21110*/  LDL.LU R33, [R1+0x2a8] ;  /* 0x0002a80001217983 */ /* 0x000f620000300800 */
[----:B0-----:R-:W-:-:S03]  /*21120*/  FMUL R5, R32, UR20 ;  /* 0x0000001420057c20 */ /* 0x001fc60008400000 */
[----:B------:R-:W5:Y:S01]  /*21130*/  LDL.LU R32, [R1+0x2ac] ;  /* 0x0002ac0001207983 */ /* 0x000f620000300800 */
[C---:B------:R-:W-:Y:S02]  /*21140*/  ISETP.LT.OR P5, PT, R0.reuse, 0x9, !P0 ;  /* 0x000000090000780c */ /* 0x040fe400047a1670 */
[C---:B------:R-:W-:Y:S02]  /*21150*/  ISETP.LT.OR P3, PT, R0.reuse, 0x11, !P1 ;  /* 0x000000110000780c */ /* 0x040fe40004f61670 */
[C---:B------:R-:W-:Y:S02]  /*21160*/  ISETP.LT.OR P2, PT, R0.reuse, 0x12, !P1 ;  /* 0x000000120000780c */ /* 0x040fe40004f41670 */
[----:B------:R-:W-:-:S07]  /*21170*/  ISETP.LT.OR P6, PT, R0, 0x12, !P0 ;  /* 0x000000120000780c */ /* 0x000fce00047c1670 */
[----:B------:R-:W-:Y:S01]  /*21180*/  @!P5 STG.E.U8 desc[UR14][R28.64+0x8], R13 ;  /* 0x0000080d1c00d986 */ /* 0x000fe2000c10110e */
[----:B------:R-:W-:-:S03]  /*21190*/  ISETP.LT.OR P5, PT, R0, 0x11, !P0 ;  /* 0x000000110000780c */ /* 0x000fc600047a1670 */
[----:B------:R0:W-:Y:S01]  /*211a0*/  @!P3 STG.E.U8 desc[UR14][R30.64+0x10], R7 ;  /* 0x000010071e00b986 */ /* 0x0001e2000c10110e */
[----:B------:R-:W-:-:S03]  /*211b0*/  ISETP.LT.OR P3, PT, R0, 0x19, !P1 ;  /* 0x000000190000780c */ /* 0x000fc60004f61670 */
[----:B------:R1:W-:Y:S01]  /*211c0*/  @!P2 STG.E.U8 desc[UR14][R30.64+0x11], R9 ;  /* 0x000011091e00a986 */ /* 0x0003e2000c10110e */
[----:B------:R-:W-:Y:S02]  /*211d0*/  ISETP.LT.OR P2, PT, R0, 0x1a, !P1 ;  /* 0x0000001a0000780c */ /* 0x000fe40004f41670 */
[----:B0-----:R-:W-:Y:S02]  /*211e0*/  F2FP.SATFINITE.E5M2.F32.PACK_AB_MERGE_C R7, RZ, R2, RZ ;  /* 0x00000002ff07723e */ /* 0x001fe400048060ff */
[----:B-1----:R-:W-:Y:S01]  /*211f0*/  F2FP.SATFINITE.E5M2.F32.PACK_AB_MERGE_C R9, RZ, R3, RZ ;  /* 0x00000003ff09723e */ /* 0x002fe200048060ff */
[----:B------:R-:W-:Y:S02]  /*21200*/  FMUL R2, R41, UR20 ;  /* 0x0000001429027c20 */ /* 0x000fe40008400000 */
[----:B------:R-:W5:Y:S01]  /*21210*/  LDL.LU R41, [R1+0x2b0] ;  /* 0x0002b00001297983 */ /* 0x000f620000300800 */
[----:B------:R-:W-:-:S03]  /*21220*/  F2FP.SATFINITE.E5M2.F32.PACK_AB_MERGE_C R13, RZ, R4, RZ ;  /* 0x00000004ff0d723e */ /* 0x000fc600048060ff */
[----:B------:R0:W-:Y:S01]  /*21230*/  @!P6 STG.E.U8 desc[UR14][R28.64+0x11], R7 ;  /* 0x000011071c00e986 */ /* 0x0001e2000c10110e */
[----:B------:R-:W-:-:S03]  /*21240*/  FMUL R3, R39, UR20 ;  /* 0x0000001427037c20 */ /* 0x000fc60008400000 */
[----:B------:R-:W5:Y:S01]  /*21250*/  LDL.LU R39, [R1+0x2b4] ;  /* 0x0002b40001277983 */ /* 0x000f620000300800 */
[----:B------:R-:W-:Y:S02]  /*21260*/  ISETP.LT.OR P6, PT, R0, 0x1a, !P0 ;  /* 0x0000001a0000780c */ /* 0x000fe400047c1670 */
[----:B0-----:R-:W-:Y:S01]  /*21270*/  F2FP.SATFINITE.E5M2.F32.PACK_AB_MERGE_C R7, RZ, R2, RZ ;  /* 0x00000002ff07723e */ /* 0x001fe200048060ff */
[----:B------:R-:W-:Y:S04]  /*21280*/  @!P5 STG.E.U8 desc[UR14][R28.64+0x10], R11 ;  /* 0x0000100b1c00d986 */ /* 0x000fe8000c10110e */
[----:B------:R0:W-:Y:S04]  /*21290*/  @!P3 STG.E.U8 desc[UR14][R30.64+0x18], R9 ;  /* 0x000018091e00b986 */ /* 0x0001e8000c10110e */
[----:B------:R1:W-:Y:S01]  /*212a0*/  @!P2 STG.E.U8 desc[UR14][R30.64+0x19], R13 ;  /* 0x0000190d1e00a986 */ /* 0x0003e2000c10110e */
[----:B0-----:R-:W-:-:S03]  /*212b0*/  F2FP.SATFINITE.E5M2.F32.PACK_AB_MERGE_C R9, RZ, R3, RZ ;  /* 0x00000003ff09723e */ /* 0x001fc600048060ff */
[----:B------:R0:W-:Y:S01]  /*212c0*/  @!P6 STG.E.U8 desc[UR14][R28.64+0x19], R7 ;  /* 0x000019071c00e986 */ /* 0x0001e2000c10110e */
[----:B----4-:R-:W-:-:S03]  /*212d0*/  FMUL R4, R38, UR20 ;  /* 0x0000001426047c20 */ /* 0x010fc60008400000 */
[----:B------:R-:W4:Y:S02]  /*212e0*/  LDL.LU R38, [R1+0x2b8] ;  /* 0x0002b80001267983 */ /* 0x000f240000300800 */
[----:B------:R-:W-:Y:S01]  /*212f0*/  F2FP.SATFINITE.E5M2.F32.PACK_AB_MERGE_C R11, RZ, R4, RZ ;  /* 0x00000004ff0b723e */ /* 0x000fe200048060ff */
[----:B------:R-:W-:Y:S02]  /*21300*/  FMUL R2, R37, UR20 ;  /* 0x0000001425027c20 */ /* 0x000fe40008400000 */
[----:B------:R-:W4:Y:S03]  /*21310*/  LDL.LU R37, [R1+0x2bc] ;  /* 0x0002bc0001257983 */ /* 0x000f260000300800 */
[----:B-1----:R-:W-:Y:S01]  /*21320*/  F2FP.SATFINITE.E5M2.F32.PACK_AB_MERGE_C R13, RZ, R2, RZ ;  /* 0x00000002ff0d723e */ /* 0x002fe200048060ff */
[----:B--2---:R-:W-:Y:S02]  /*21330*/  FMUL R3, R36, UR20 ;  /* 0x0000001424037c20 */ /* 0x004fe40008400000 */
[----:B------:R-:W2:Y:S01]  /*21340*/  LDL.LU R36, [R1+0x2c0] ;  /* 0x0002c00001247983 */ /* 0x000ea20000300800 */
[----:B---3--:R-:W-:-:S03]  /*21350*/  FMUL R2, R35, UR20 ;  /* 0x0000001423027c20 */ /* 0x008fc60008400000 */
[----:B------:R-:W3:Y:S02]  /*21360*/  LDL.LU R35, [R1+0x2c4] ;  /* 0x0002c40001237983 */ /* 0x000ee40000300800 */
[----:B0-----:R-:W-:Y:S01]  /*21370*/  F2FP.SATFINITE.E5M2.F32.PACK_AB_MERGE_C R7, RZ, R2, RZ ;  /* 0x00000002ff07723e */ /* 0x001fe200048060ff */
[----:B-----5:R-:W-:Y:S02]  /*21380*/  FMUL R4, R33, UR20 ;  /* 0x0000001421047c20 */ /* 0x020fe40008400000 */
[----:B------:R-:W5:Y:S01]  /*21390*/  LDL.LU R33, [R1+0x2c8] ;  /* 0x0002c80001217983 */ /* 0x000f620000300800 */
[----:B------:R-:W-:-:S03]  /*213a0*/  FMUL R2, R32, UR20 ;  /* 0x0000001420027c20 */ /* 0x000fc60008400000 */
[----:B------:R-:W5:Y:S01]  /*213b0*/  LDL.LU R32, [R1+0x2cc] ;  /* 0x0002cc0001207983 */ /* 0x000f620000300800 */
[C---:B------:R-:W-:Y:S02]  /*213c0*/  ISETP.LT.OR P5, PT, R0.reuse, 0x19, !P0 ;  /* 0x000000190000780c */ /* 0x040fe400047a1670 */
[C---:B------:R-:W-:Y:S02]  /*213d0*/  ISETP.LT.OR P3, PT, R0.reuse, 0x21, !P1 ;  /* 0x000000210000780c */ /* 0x040fe40004f61670 */
[C---:B------:R-:W-:Y:S02]  /*213e0*/  ISETP.LT.OR P2, PT, R0.reuse, 0x22, !P1 ;  /* 0x000000220000780c */ /* 0x040fe40004f41670 */
[----:B------:R-:W-:Y:S02]  /*213f0*/  F2FP.SATFINITE.E5M2.F32.PACK_AB_MERGE_C R5, RZ, R5, RZ ;  /* 0x00000005ff05723e */ /* 0x000fe400048060ff */
[----:B------:R-:W-:-:S05]  /*21400*/  ISETP.LT.OR P6, PT, R0, 0x22, !P0 ;  /* 0x000000220000780c */ /* 0x000fca00047c1670 */
[----:B------:R0:W-:Y:S01]  /*21410*/  @!P5 STG.E.U8 desc[UR14][R28.64+0x18], R5 ;  /* 0x000018051c00d986 */ /* 0x0001e2000c10110e */
[----:B------:R-:W-:-:S03]  /*21420*/  ISETP.LT.OR P5, PT, R0, 0x21, !P0 ;  /* 0x000000210000780c */ /* 0x000fc600047a1670 */
[----:B------:R-:W-:Y:S01]  /*21430*/  @!P3 STG.E.U8 desc[UR14][R30.64+0x20], R9 ;  /* 0x000020091e00b986 */ /* 0x000fe2000c10110e */
        /* <DEDUP_REMOVED lines=8> */
[----:B------:R-:W-:Y:S01]  /*214c0*/  @!P6 STG.E.U8 desc[UR14][R28.64+0x21], R5 ;  /* 0x000021051c00e986 */ /* 0x000fe2000c10110e */
[----:B------:R-:W-:-:S03]  /*214d0*/  FMUL R3, R39, UR20 ;  /* 0x0000001427037c20 */ /* 0x000fc60008400000 */
[----:B------:R-:W5:Y:S01]  /*214e0*/  LDL.LU R39, [R1+0x2d4] ;  /* 0x0002d40001277983 */ /* 0x000f620000300800 */
[----:B------:R-:W-:-:S03]  /*214f0*/  ISETP.LT.OR P6, PT, R0, 0x2a, !P0 ;  /* 0x0000002a0000780c */ /* 0x000fc600047c1670 */
[----:B------:R-:W-:Y:S04]  /*21500*/  @!P5 STG.E.U8 desc[UR14][R28.64+0x20], R13 ;  /* 0x0000200d1c00d986 */ /* 0x000fe8000c10110e */
[----:B------:R0:W-:Y:S04]  /*21510*/  @!P3 STG.E.U8 desc[UR14][R30.64+0x28], R7 ;  /* 0x000028071e00b986 */ /* 0x0001e8000c10110e */
[----:B------:R1:W-:Y:S01]  /*21520*/  @!P2 STG.E.U8 desc[UR14][R30.64+0x29], R9 ;  /* 0x000029091e00a986 */ /* 0x0003e2000c10110e */
[----:B0-----:R-:W-:Y:S02]  /*21530*/  F2FP.SATFINITE.E5M2.F32.PACK_AB_MERGE_C R7, RZ, R2, RZ ;  /* 0x00000002ff07723e */ /* 0x001fe400048060ff */
[----:B-1----:R-:W-:-:S03]  /*21540*/  F2FP.SATFINITE.E5M2.F32.PACK_AB_MERGE_C R9, RZ, R3, RZ ;  /* 0x00000003ff09723e */ /* 0x002fc600048060ff */
[----:B------:R0:W-:Y:S01]  /*21550*/  @!P6 STG.E.U8 desc[UR14][R28.64+0x29], R7 ;  /* 0x000029071c00e986 */ /* 0x0001e2000c10110e */
[----:B----4-:R-:W-:-:S03]  /*21560*/  FMUL R4, R38, UR20 ;  /* 0x0000001426047c20 */ /* 0x010fc60008400000 */
[----:B------:R-:W4:Y:S02]  /*21570*/  LDL.LU R38, [R1+0x2d8] ;  /* 0x0002d80001267983 */ /* 0x000f240000300800 */
[----:B------:R-:W-:Y:S01]  /*21580*/  F2FP.SATFINITE.E5M2.F32.PACK_AB_MERGE_C R13, RZ, R4, RZ ;  /* 0x00000004ff0d723e */ /* 0x000fe200048060ff */
        /* <DEDUP_REMOVED lines=21> */
[----:B------:R-:W-:Y:S02]  /*216e0*/  F2FP.SATFINITE.E5M2.F32.PACK_AB_MERGE_C R5, RZ, R5, RZ ;  /* 0x00000005ff05723e */ /* 0x000fe400048060ff */
        /* <DEDUP_REMOVED lines=204> */
[----:B------:R-:W-:Y:S01]  /*223b0*/  F2FP.SATFINITE.E5M2.F32.PACK_AB_MERGE_C R9, RZ, R4, RZ ;  /* 0x00000004ff09723e */ /* 0x000fe200048060ff */
[----:B------:R-:W-:-:S02]  /*223c0*/  FMUL R3, R39, UR20 ;  /* 0x0000001427037c20 */ /* 0x000fc40008400000 */
[----:B------:R-:W5:Y:S04]  /*223d0*/  LDL.LU R39, [R1+0x394] ;  /* 0x0003940001277983 */ /* 0x000f680000300800 */
[----:B------:R-:W-:Y:S04]  /*223e0*/  @!P6 STG.E.U8 desc[UR14][R28.64+0x81], R5 ;  /* 0x000081051c00e986 */ /* 0x000fe8000c10110e */
[----:B------:R-:W-:Y:S04]  /*223f0*/  @!P5 STG.E.U8 desc[UR14][R28.64+0x80], R13 ;  /* 0x0000800d1c00d986 */ /* 0x000fe8000c10110e */
[----:B------:R0:W-:Y:S04]  /*22400*/  @!P3 STG.E.U8 desc[UR14][R30.64+0x88], R7 ;  /* 0x000088071e00b986 */ /* 0x0001e8000c10110e */
[----:B------:R1:W-:Y:S01]  /*22410*/  @!P2 STG.E.U8 desc[UR14][R30.64+0x89], R9 ;  /* 0x000089091e00a986 */ /* 0x0003e2000c10110e */
[----:B0-----:R-:W-:-:S02]  /*22420*/  F2FP.SATFINITE.E5M2.F32.PACK_AB_MERGE_C R7, RZ, R2, RZ ;  /* 0x00000002ff07723e */ /* 0x001fc400048060ff */
[----:B-1----:R-:W-:Y:S01]  /*22430*/  F2FP.SATFINITE.E5M2.F32.PACK_AB_MERGE_C R9, RZ, R3, RZ ;  /* 0x00000003ff09723e */ /* 0x002fe200048060ff */
[----:B----4-:R-:W-:Y:S02]  /*22440*/  FMUL R4, R38, UR20 ;  /* 0x0000001426047c20 */ /* 0x010fe40008400000 */
[----:B------:R-:W4:Y:S03]  /*22450*/  LDL.LU R38, [R1+0x398] ;  /* 0x0003980001267983 */ /* 0x000f260000300800 */
[----:B------:R-:W-:Y:S01]  /*22460*/  F2FP.SATFINITE.E5M2.F32.PACK_AB_MERGE_C R13, RZ, R4, RZ ;  /* 0x00000004ff0d723e */ /* 0x000fe200048060ff */
[----:B------:R-:W-:Y:S02]  /*22470*/  FMUL R5, R37, UR20 ;  /* 0x0000001425057c20 */ /* 0x000fe40008400000 */
[----:B------:R-:W4:Y:S01]  /*22480*/  LDL.LU R37, [R1+0x39c] ;  /* 0x00039c0001257983 */ /* 0x000f220000300800 */
[----:B--2---:R-:W-:-:S03]  /*22490*/  FMUL R2, R36, UR20 ;  /* 0x0000001424027c20 */ /* 0x004fc60008400000 */
[----:B------:R-:W2:Y:S01]  /*224a0*/  LDL.LU R36, [R1+0x3a0] ;  /* 0x0003a00001247983 */ /* 0x000ea20000300800 */
[----:B---3--:R-:W-:-:S03]  /*224b0*/  FMUL R3, R35, UR20 ;  /* 0x0000001423037c20 */ /* 0x008fc60008400000 */
[----:B------:R-:W3:Y:S01]  /*224c0*/  LDL.LU R35, [R1+0x3a4] ;  /* 0x0003a40001237983 */ /* 0x000ee20000300800 */
[----:B------:R-:W-:Y:S01]  /*224d0*/  F2FP.SATFINITE.E5M2.F32.PACK_AB_MERGE_C R15, RZ, R5, RZ ;  /* 0x00000005ff0f723e */ /* 0x000fe200048060ff */
        /* <DEDUP_REMOVED lines=10> */
[----:B------:R-:W-:Y:S01]  /*22580*/  @!P5 STG.E.U8 desc[UR14][R28.64+0x88], R11 ;  /* 0x0000880b1c00d986 */ /* 0x000fe2000c10110e */
[----:B------:R-:W-:-:S03]  /*22590*/  ISETP.LT.OR P5, PT, R0, 0x91, !P0 ;  /* 0x000000910000780c */ /* 0x000fc600047a1670 */
[----:B------:R1:W-:Y:S01]  /*225a0*/  @!P3 STG.E.U8 desc[UR14][R30.64+0x90], R9 ;  /* 0x000090091e00b986 */ /* 0x0003e2000c10110e */
[C---:B------:R-:W-:Y:S02]  /*225b0*/  ISETP.LT.OR P3, PT, R0.reuse, 0x99, !P1 ;  /* 0x000000990000780c */ /* 0x040fe40004f61670 */
[----:B0-----:R-:W-:Y:S01]  /*225c0*/  F2FP.SATFINITE.E5M2.F32.PACK_AB_MERGE_C R7, RZ, R2, RZ ;  /* 0x00000002ff07723e */ /* 0x001fe200048060ff */
[----:B------:R-:W-:Y:S01]  /*225d0*/  @!P2 STG.E.U8 desc[UR14][R30.64+0x91], R13 ;  /* 0x0000910d1e00a986 */ /* 0x000fe2000c10110e */
[----:B------:R-:W-:Y:S02]  /*225e0*/  ISETP.LT.OR P2, PT, R0, 0x9a, !P1 ;  /* 0x0000009a0000780c */ /* 0x000fe40004f41670 */
        /* <DEDUP_REMOVED lines=86> */
[----:B------:R-:W-:Y:S01]  /*22b50*/  FMUL R2, R39, UR20 ;  /* 0x0000001427027c20 */ /* 0x000fe20008400000 */
[----:B------:R-:W-:Y:S02]  /*22b60*/  ISETP.LT.OR P6, PT, R0, 0xba, !P0 ;  /* 0x000000ba0000780c */ /* 0x000fe400047c1670 */
[----:B------:R-:W5:Y:S02]  /*22b70*/  LDL.LU R39, [R1+0x3f4] ;  /* 0x0003f40001277983 */ /* 0x000f640000300800 */
[----:B0-----:R-:W-:Y:S02]  /*22b80*/  F2FP.SATFINITE.E5M2.F32.PACK_AB_MERGE_C R7, RZ, R2, RZ ;  /* 0x00000002ff07723e */ /* 0x001fe400048060ff */
        /* <DEDUP_REMOVED lines=28> */
[C---:B------:R-:W-:Y:S02]  /*22d50*/  ISETP.LT.OR P2, PT, R0.reuse, 0xca, !P1 ;  /* 0x000000ca0000780c */ /* 0x040fe40004f41670 */
[----:B0-----:R-:W-:Y:S02]  /*22d60*/  F2FP.SATFINITE.E5M2.F32.PACK_AB_MERGE_C R7, RZ, R2, RZ ;  /* 0x00000002ff07723e */ /* 0x001fe400048060ff */
[----:B-1----:R-:W-:Y:S01]  /*22d70*/  F2FP.SATFINITE.E5M2.F32.PACK_AB_MERGE_C R9, RZ, R3, RZ ;  /* 0x00000003ff09723e */ /* 0x002fe200048060ff */
[----:B------:R-:W-:Y:S02]  /*22d80*/  FMUL R2, R41, UR20 ;  /* 0x0000001429027c20 */ /* 0x000fe40008400000 */
[----:B------:R0:W-:Y:S01]  /*22d90*/  @!P6 STG.E.U8 desc[UR14][R28.64+0xc1], R7 ;  /* 0x0000c1071c00e986 */ /* 0x0001e2000c10110e */
[----:B------:R-:W-:-:S03]  /*22da0*/  ISETP.LT.OR P6, PT, R0, 0xca, !P0 ;  /* 0x000000ca0000780c */ /* 0x000fc600047c1670 */
[----:B------:R-:W5:Y:S01]  /*22db0*/  LDL.LU R41, [R1+0x410] ;  /* 0x0004100001297983 */ /* 0x000f620000300800 */
[----:B------:R-:W-:Y:S01]  /*22dc0*/  F2FP.SATFINITE.E5M2.F32.PACK_AB_MERGE_C R13, RZ, R4, RZ ;  /* 0x00000004ff0d723e */ /* 0x000fe200048060ff */
[----:B------:R-:W-:Y:S02]  /*22dd0*/  FMUL R3, R39, UR20 ;  /* 0x0000001427037c20 */ /* 0x000fe40008400000 */
[----:B------:R-:W5:Y:S01]  /*22de0*/  LDL.LU R39, [R1+0x414] ;  /* 0x0004140001277983 */ /* 0x000f620000300800 */
[----:B0-----:R-:W-:-:S03]  /*22df0*/  F2FP.SATFINITE.E5M2.F32.PACK_AB_MERGE_C R7, RZ, R2, RZ ;  /* 0x00000002ff07723e */ /* 0x001fc600048060ff */
        /* <DEDUP_REMOVED lines=21> */
[C---:B------:R-:W-:Y:S01]  /*22f50*/  ISETP.LT.OR P3, PT, R0.reuse, 0xd1, !P1 ;  /* 0x000000d10000780c */ /* 0x040fe20004f61670 */
[----:B------:R-:W5:Y:S01]  /*22f60*/  LDL.LU R42, [R1+0x430] ;  /* 0x00043000012a7983 */ /* 0x000f620000300800 */
[C---:B------:R-:W-:Y:S02]  /*22f70*/  ISETP.LT.OR P2, PT, R0.reuse, 0xd2, !P1 ;  /* 0x000000d20000780c */ /* 0x040fe40004f41670 */
[----:B------:R-:W-:Y:S02]  /*22f80*/  ISETP.LT.OR P6, PT, R0, 0xd2, !P0 ;  /* 0x000000d20000780c */ /* 0x000fe400047c1670 */
[----:B------:R-:W-:-:S05]  /*22f90*/  F2FP.SATFINITE.E5M2.F32.PACK_AB_MERGE_C R5, RZ, R5, RZ ;  /* 0x00000005ff05723e */ /* 0x000fca00048060ff */
[----:B------:R0:W-:Y:S01]  /*22fa0*/  @!P5 STG.E.U8 desc[UR14][R28.64+0xc8], R5 ;  /* 0x0000c8051c00d986 */ /* 0x0001e2000c10110e */
[----:B------:R-:W-:-:S03]  /*22fb0*/  ISETP.LT.OR P5, PT, R0, 0xd1, !P0 ;  /* 0x000000d10000780c */ /* 0x000fc600047a1670 */
[----:B------:R-:W-:Y:S01]  /*22fc0*/  @!P3 STG.E.U8 desc[UR14][R30.64+0xd0], R9 ;  /* 0x0000d0091e00b986 */ /* 0x000fe2000c10110e */
[----:B------:R-:W-:-:S03]  /*22fd0*/  ISETP.LT.OR P3, PT, R0, 0xd9, !P1 ;  /* 0x000000d90000780c */ /* 0x000fc60004f61670 */
[----:B------:R1:W-:Y:S01]  /*22fe0*/  @!P2 STG.E.U8 desc[UR14][R30.64+0xd1], R11 ;  /* 0x0000d10b1e00a986 */ /* 0x0003e2000c10110e */
[----:B0-----:R-:W-:Y:S02]  /*22ff0*/  F2FP.SATFINITE.E5M2.F32.PACK_AB_MERGE_C R5, RZ, R3, RZ ;  /* 0x00000003ff05723e */ /* 0x001fe400048060ff */
[----:B------:R-:W-:-:S03]  /*23000*/  ISETP.LT.OR P2, PT, R0, 0xda, !P1 ;  /* 0x000000da0000780c */ /* 0x000fc60004f41670 */
[----:B------:R-:W-:Y:S01]  /*23010*/  @!P6 STG.E.U8 desc[UR14][R28.64+0xd1], R5 ;  /* 0x0000d1051c00e986 */ /* 0x000fe2000c10110e */
[----:B-1----:R-:W-:Y:S02]  /*23020*/  F2FP.SATFINITE.E5M2.F32.PACK_AB_MERGE_C R11, RZ, R2, RZ ;  /* 0x00000002ff0b723e */ /* 0x002fe400048060ff */
[----:B------:R-:W-:Y:S01]  /*23030*/  ISETP.LT.OR P6, PT, R0, 0xda, !P0 ;  /* 0x000000da0000780c */ /* 0x000fe200047c1670 */
[----:B------:R-:W-:Y:S02]  /*23040*/  FMUL R2, R41, UR20 ;  /* 0x0000001429027c20 */ /* 0x000fe40008400000 */
[----:B------:R-:W5:Y:S01]  /*23050*/  LDL.LU R41, [R1+0x434] ;  /* 0x0004340001297983 */ /* 0x000f620000300800 */
[----:B------:R-:W-:-:S03]  /*23060*/  FMUL R3, R39, UR20 ;  /* 0x0000001427037c20 */ /* 0x000fc60008400000 */
[----:B------:R-:W5:Y:S01]  /*23070*/  LDL.LU R39, [R1+0x438] ;  /* 0x0004380001277983 */ /* 0x000f620000300800 */
[----:B------:R-:W-:-:S03]  /*23080*/  F2FP.SATFINITE.E5M2.F32.PACK_AB_MERGE_C R9, RZ, R4, RZ ;  /* 0x00000004ff09723e */ /* 0x000fc600048060ff */
        /* <DEDUP_REMOVED lines=12> */
[----:B------:R-:W2:Y:S02]  /*23150*/  LDL.LU R36, [R1+0x444] ;  /* 0x0004440001247983 */ /* 0x000ea40000300800 */
[----:B0-----:R-:W-:Y:S01]  /*23160*/  F2FP.SATFINITE.E5M2.F32.PACK_AB_MERGE_C R7, RZ, R2, RZ ;  /* 0x00000002ff07723e */ /* 0x001fe200048060ff */
[----:B---3--:R-:W-:Y:S02]  /*23170*/  FMUL R3, R35, UR20 ;  /* 0x0000001423037c20 */ /* 0x008fe40008400000 */
[----:B------:R-:W3:Y:S01]  /*23180*/  LDL.LU R35, [R1+0x448] ;  /* 0x0004480001237983 */ /* 0x000ee20000300800 */
[----:B-----5:R-:W-:-:S03]  /*23190*/  FMUL R4, R33, UR20 ;  /* 0x0000001421047c20 */ /* 0x020fc60008400000 */
        /* <DEDUP_REMOVED lines=13> */
[----:B------:R-:W-:Y:S02]  /*23270*/  F2FP.SATFINITE.E5M2.F32.PACK_AB_MERGE_C R5, RZ, R5, RZ ;  /* 0x00000005ff05723e */ /* 0x000fe400048060ff */
[----:B0-----:R-:W-:Y:S01]  /*23280*/  F2FP.SATFINITE.E5M2.F32.PACK_AB_MERGE_C R11, RZ, R4, RZ ;  /* 0x00000004ff0b723e */ /* 0x001fe200048060ff */
[----:B------:R0:W-:Y:S01]  /*23290*/  @!P6 STG.E.U8 desc[UR14][R28.64+0xe1], R7 ;  /* 0x0000e1071c00e986 */ /* 0x0001e2000c10110e */
[C---:B------:R-:W-:Y:S02]  /*232a0*/  ISETP.LT.OR P6, PT, R0.reuse, 0xea, !P0 ;  /* 0x000000ea0000780c */ /* 0x040fe400047c1670 */
[----:B-1----:R-:W-:Y:S01]  /*232b0*/  F2FP.SATFINITE.E5M2.F32.PACK_AB_MERGE_C R9, RZ, R3, RZ ;  /* 0x00000003ff09723e */ /* 0x002fe200048060ff */
[----:B------:R1:W-:Y:S01]  /*232c0*/  @!P5 STG.E.U8 desc[UR14][R28.64+0xe0], R5 ;  /* 0x0000e0051c00d986 */ /* 0x0003e2000c10110e */
[----:B------:R-:W-:-:S03]  /*232d0*/  ISETP.LT.OR P5, PT, R0, 0xe9, !P0 ;  /* 0x000000e90000780c */ /* 0x000fc600047a1670 */
[----:B------:R-:W-:Y:S01]  /*232e0*/  @!P2 STG.E.U8 desc[UR14][R30.64+0xe9], R11 ;  /* 0x0000e90b1e00a986 */ /* 0x000fe2000c10110e */
[----:B------:R-:W-:Y:S01]  /*232f0*/  ISETP.LT.OR P2, PT, R0, 0xf2, !P1 ;  /* 0x000000f20000780c */ /* 0x000fe20004f41670 */
[----:B------:R-:W-:Y:S02]  /*23300*/  FMUL R3, R42, UR20 ;  /* 0x000000142a037c20 */ /* 0x000fe40008400000 */
[----:B------:R4:W-:Y:S01]  /*23310*/  @!P3 STG.E.U8 desc[UR14][R30.64+0xe8], R9 ;  /* 0x0000e8091e00b986 */ /* 0x0009e2000c10110e */
[----:B------:R-:W-:Y:S01]  /*23320*/  ISETP.LT.OR P3, PT, R0, 0xf1, !P1 ;  /* 0x000000f10000780c */ /* 0x000fe20004f61670 */
[----:B------:R-:W-:Y:S01]  /*23330*/  FMUL R4, R39, UR20 ;  /* 0x0000001427047c20 */ /* 0x000fe20008400000 */
[----:B------:R-:W-:Y:S01]  /*23340*/  F2FP.SATFINITE.E5M2.F32.PACK_AB_MERGE_C R13, RZ, R2, RZ ;  /* 0x00000002ff0d723e */ /* 0x000fe200048060ff */
[----:B------:R-:W-:Y:S01]  /*23350*/  FMUL R2, R41, UR20 ;  /* 0x0000001429027c20 */ /* 0x000fe20008400000 */
[----:B------:R-:W-:Y:S02]  /*23360*/  F2FP.SATFINITE.E5M2.F32.PACK_AB_MERGE_C R3, RZ, R3, RZ ;  /* 0x00000003ff03723e */ /* 0x000fe400048060ff */
[----:B0-----:R-:W-:-:S02]  /*23370*/  F2FP.SATFINITE.E5M2.F32.PACK_AB_MERGE_C R7, RZ, R4, RZ ;  /* 0x00000004ff07723e */ /* 0x001fc400048060ff */
[----:B-1----:R-:W-:Y:S01]  /*23380*/  F2FP.SATFINITE.E5M2.F32.PACK_AB_MERGE_C R5, RZ, R2, RZ ;  /* 0x00000002ff05723e */ /* 0x002fe200048060ff */
[----:B------:R-:W-:Y:S01]  /*23390*/  @!P5 STG.E.U8 desc[UR14][R28.64+0xe8], R13 ;  /* 0x0000e80d1c00d986 */ /* 0x000fe2000c10110e */
[----:B------:R-:W-:-:S03]  /*233a0*/  ISETP.LT.OR P5, PT, R0, 0xf1, !P0 ;  /* 0x000000f10000780c */ /* 0x000fc600047a1670 */
[----:B------:R-:W-:Y:S01]  /*233b0*/  @!P6 STG.E.U8 desc[UR14][R28.64+0xe9], R3 ;  /* 0x0000e9031c00e986 */ /* 0x000fe2000c10110e */
[----:B------:R-:W-:-:S03]  /*233c0*/  ISETP.LT.OR P6, PT, R0, 0xf2, !P0 ;  /* 0x000000f20000780c */ /* 0x000fc600047c1670 */
[----:B------:R0:W-:Y:S01]  /*233d0*/  @!P2 STG.E.U8 desc[UR14][R30.64+0xf1], R7 ;  /* 0x0000f1071e00a986 */ /* 0x0001e2000c10110e */
[C---:B------:R-:W-:Y:S02]  /*233e0*/  ISETP.LT.OR P2, PT, R0.reuse, 0xf9, !P1 ;  /* 0x000000f90000780c */ /* 0x040fe40004f41670 */
[C---:B------:R-:W-:Y:S01]  /*233f0*/  ISETP.LT.OR P1, PT, R0.reuse, 0xfa, !P1 ;  /* 0x000000fa0000780c */ /* 0x040fe20004f21670 */
[----:B------:R1:W-:Y:S01]  /*23400*/  @!P3 STG.E.U8 desc[UR14][R30.64+0xf0], R5 ;  /* 0x0000f0051e00b986 */ /* 0x0003e2000c10110e */
[C---:B------:R-:W-:Y:S02]  /*23410*/  ISETP.LT.OR P3, PT, R0.reuse, 0xf9, !P0 ;  /* 0x000000f90000780c */ /* 0x040fe40004761670 */
[----:B------:R-:W-:Y:S01]  /*23420*/  ISETP.LT.OR P0, PT, R0, 0xfa, !P0 ;  /* 0x000000fa0000780c */ /* 0x000fe20004701670 */
[----:B----4-:R-:W-:-:S05]  /*23430*/  FMUL R2, R38, UR20 ;  /* 0x0000001426027c20 */ /* 0x010fca0008400000 */
[----:B------:R-:W-:-:S05]  /*23440*/  F2FP.SATFINITE.E5M2.F32.PACK_AB_MERGE_C R9, RZ, R2, RZ ;  /* 0x00000002ff09723e */ /* 0x000fca00048060ff */
[----:B------:R4:W-:Y:S01]  /*23450*/  @!P5 STG.E.U8 desc[UR14][R28.64+0xf0], R9 ;  /* 0x0000f0091c00d986 */ /* 0x0009e2000c10110e */
[----:B------:R-:W-:Y:S01]  /*23460*/  FMUL R0, R37, UR20 ;  /* 0x0000001425007c20 */ /* 0x000fe20008400000 */
[----:B--2---:R-:W-:-:S04]  /*23470*/  FMUL R2, R36, UR20 ;  /* 0x0000001424027c20 */ /* 0x004fc80008400000 */
[----:B0-----:R-:W-:Y:S01]  /*23480*/  F2FP.SATFINITE.E5M2.F32.PACK_AB_MERGE_C R7, RZ, R0, RZ ;  /* 0x00000000ff07723e */ /* 0x001fe200048060ff */
[----:B---3--:R-:W-:Y:S01]  /*23490*/  FMUL R3, R35, UR20 ;  /* 0x0000001423037c20 */ /* 0x008fe20008400000 */
[----:B------:R-:W-:-:S04]  /*234a0*/  F2FP.SATFINITE.E5M2.F32.PACK_AB_MERGE_C R11, RZ, R2, RZ ;  /* 0x00000002ff0b723e */ /* 0x000fc800048060ff */
[----:B------:R-:W-:Y:S01]  /*234b0*/  F2FP.SATFINITE.E5M2.F32.PACK_AB_MERGE_C R3, RZ, R3, RZ ;  /* 0x00000003ff03723e */ /* 0x000fe200048060ff */
[----:B------:R4:W-:Y:S04]  /*234c0*/  @!P6 STG.E.U8 desc[UR14][R28.64+0xf1], R7 ;  /* 0x0000f1071c00e986 */ /* 0x0009e8000c10110e */
[----:B------:R4:W-:Y:S04]  /*234d0*/  @!P2 STG.E.U8 desc[UR14][R30.64+0xf8], R11 ;  /* 0x0000f80b1e00a986 */ /* 0x0009e8000c10110e */
[----:B------:R4:W-:Y:S01]  /*234e0*/  @!P1 STG.E.U8 desc[UR14][R30.64+0xf9], R3 ;  /* 0x0000f9031e009986 */ /* 0x0009e2000c10110e */
[----:B-----5:R-:W-:Y:S01]  /*234f0*/  FMUL R4, R33, UR20 ;  /* 0x0000001421047c20 */ /* 0x020fe20008400000 */
[----:B-1----:R-:W-:-:S04]  /*23500*/  FMUL R5, R32, UR20 ;  /* 0x0000001420057c20 */ /* 0x002fc80008400000 */
[----:B------:R-:W-:Y:S02]  /*23510*/  F2FP.SATFINITE.E5M2.F32.PACK_AB_MERGE_C R13, RZ, R4, RZ ;  /* 0x00000004ff0d723e */ /* 0x000fe400048060ff */
[----:B------:R-:W-:-:S03]  /*23520*/  F2FP.SATFINITE.E5M2.F32.PACK_AB_MERGE_C R5, RZ, R5, RZ ;  /* 0x00000005ff05723e */ /* 0x000fc600048060ff */
[----:B------:R4:W-:Y:S04]  /*23530*/  @!P3 STG.E.U8 desc[UR14][R28.64+0xf8], R13 ;  /* 0x0000f80d1c00b986 */ /* 0x0009e8000c10110e */
[----:B------:R4:W-:Y:S02]  /*23540*/  @!P0 STG.E.U8 desc[UR14][R28.64+0xf9], R5 ;  /* 0x0000f9051c008986 */ /* 0x0009e4000c10110e */
.L_x_549:
[----:B------:R-:W-:Y:S05]  /*23550*/  BSYNC B0 ;  /* 0x0000000000007941 */ /* 0x000fea0003800000 */
.L_x_35:
[----:B--2-4-:R-:W2:Y:S04]  /*23560*/  LDL.LU R3, [R1+0x45c] ;  /* 0x00045c0001037983 */ /* 0x014ea80000300800 */
[----:B------:R-:W2:Y:S01]  /*23570*/  LDL.LU R2, [R1+0x460] ;  /* 0x0004600001027983 */ /* 0x000ea20000300800 */
[----:B------:R-:W-:Y:S01]  /*23580*/  ULDC UR6, c[0x0][0xc] ;  /* 0x0000030000067ab9 */ /* 0x000fe20000000800 */
[----:B------:R-:W-:Y:S01]  /*23590*/  ULDC UR7, c[0x0][0x10] ;  /* 0x0000040000077ab9 */ /* 0x000fe20000000800 */
[----:B---3--:R-:W2:Y:S01]  /*235a0*/  LDC R5, c[0x0][0x14] ;  /* 0x00000500ff057b82 */ /* 0x008ea20000000800 */
[----:B------:R-:W-:Y:S01]  /*235b0*/  UIMAD.WIDE.U32 UR6, UR6, UR7, URZ ;  /* 0x00000007060672a5 */ /* 0x000fe2000f8e003f */
[----:B-----5:R-:W-:Y:S01]  /*235c0*/  PRMT R0, RZ, 0x7610, R0 ;  /* 0x00007610ff007816 */ /* 0x020fe20000000000 */
[----:B------:R-:W-:-:S04]  /*235d0*/  UMOV UR10, 0xffffffff ;  /* 0xffffffff000a7882 */ /* 0x000fc80000000000 */
[----:B--2---:R-:W-:-:S04]  /*235e0*/  IMAD.WIDE.U32 R2, R5, UR6, R2 ;  /* 0x0000000605027c25 */ /* 0x004fc8000f8e0002 */
[----:B------:R-:W-:Y:S01]  /*235f0*/  IMAD R5, R5, UR7, RZ ;  /* 0x0000000705057c24 */ /* 0x000fe2000f8e02ff */
[----:B------:R-:W-:Y:S01]  /*23600*/  ULDC.64 UR6, c[0x0][0x650] ;  /* 0x0001940000067ab9 */ /* 0x000fe20000000a00 */
[----:B------:R-:W-:Y:S01]  /*23610*/  IMAD.MOV.U32 R11, RZ, RZ, R2 ;  /* 0x000000ffff0b7224 */ /* 0x000fe200078e0002 */
[----:B------:R-:W-:Y:S01]  /*23620*/  ISETP.GE.U32.AND P0, PT, R2, UR6, PT ;  /* 0x0000000602007c0c */ /* 0x000fe2000bf06070 */
[----:B------:R-:W-:Y:S02]  /*23630*/  IMAD.IADD R13, R3, 0x1, R5 ;  /* 0x00000001030d7824 */ /* 0x000fe400078e0205 */
[----:B------:R-:W-:-:S03]  /*23640*/  IMAD.MOV.U32 R2, RZ, RZ, -0x1 ;  /* 0xffffffffff027424 */ /* 0x000fc600078e00ff */
[----:B------:R2:W-:Y:S01]  /*23650*/  STL [R1+0x45c], R13 ;  /* 0x00045c0d01007387 */ /* 0x0005e20000100800 */
[----:B------:R-:W-:-:S03]  /*23660*/  ISETP.GE.U32.AND.EX P0, PT, R13, UR7, PT, P0 ;  /* 0x000000070d007c0c */ /* 0x000fc6000bf06100 */
[----:B------:R2:W-:Y:S04]  /*23670*/  STL [R1+0x460], R11 ;  /* 0x0004600b01007387 */ /* 0x0005e80000100800 */
[----:B------:R2:W-:Y:S06]  /*23680*/  STL [R1+0x464], R2 ;  /* 0x0004640201007387 */ /* 0x0005ec0000100800 */
[----:B------:R-:W-:Y:S05]  /*23690*/  @P0 BRA `(.L_x_550) ;  /* 0x0000000400740947 */ /* 0x000fea0003800000 */
[----:B------:R-:W3:Y:S01]  /*236a0*/  S2R R8, SR_CTAID.X ;  /* 0x0000000000087919 */ /* 0x000ee20000002500 */
[----:B------:R-:W-:Y:S01]  /*236b0*/  ULDC.64 UR18, c[0x0][0x628] ;  /* 0x00018a0000127ab9 */ /* 0x000fe20000000a00 */
[----:B------:R-:W4:Y:S01]  /*236c0*/  LDC R9, c[0x0][0x144] ;  /* 0x00005100ff097b82 */ /* 0x000f220000000800 */
[----:B------:R-:W-:Y:S01]  /*236d0*/  ULDC UR6, c[0x0][0x150] ;  /* 0x0000540000067ab9 */ /* 0x000fe20000000800 */
[----:B------:R-:W1:Y:S01]  /*236e0*/  S2R R12, SR_CTAID.Y ;  /* 0x00000000000c7919 */ /* 0x000e620000002600 */
[----:B------:R-:W-:Y:S01]  /*236f0*/  ISETP.NE.U32.AND P0, PT, RZ, UR18, PT ;  /* 0x00000012ff007c0c */ /* 0x000fe2000bf05070 */
[----:B------:R-:W-:Y:S01]  /*23700*/  ULDC UR23, c[0x0][0x630] ;  /* 0x00018c0000177ab9 */ /* 0x000fe20000000800 */
[----:B------:R-:W-:Y:S02]  /*23710*/  R2UR UR16, R11 ;  /* 0x000000000b1072ca */ /* 0x000fe400000e0000 */
[----:B------:R-:W-:Y:S01]  /*23720*/  ISETP.NE.AND.EX P0, PT, RZ, UR19, PT, P0 ;  /* 0x00000013ff007c0c */ /* 0x000fe2000bf05300 */
[----:B0-----:R-:W0:Y:S01]  /*23730*/  LDC.64 R6, c[0x0][0x620] ;  /* 0x00018800ff067b82 */ /* 0x001e220000000a00 */
[----:B------:R-:W-:-:S02]  /*23740*/  R2UR UR17, R13 ;  /* 0x000000000d1172ca */ /* 0x000fc400000e0000 */
[----:B---3--:R-:W-:-:S05]  /*23750*/  I2FP.F32.U32 R0, R8 ;  /* 0x0000000800007245 */ /* 0x008fca0000201000 */
[----:B------:R-:W-:-:S06]  /*23760*/  FMUL R0, R0, UR6 ;  /* 0x0000000600007c20 */ /* 0x000fcc0008400000 */
[----:B------:R-:W3:Y:S01]  /*23770*/  F2I.U32.TRUNC.NTZ R0, R0 ;  /* 0x0000000000007305 */ /* 0x000ee2000020f000 */
[----:B-1----:R-:W-:Y:S05]  /*23780*/  @!P0 BRA `(.L_x_551) ;  /* 0x0000000000308947 */ /* 0x002fea0003800000 */
        /* <DEDUP_REMOVED lines=12> */
.L_x_551:
[----:B------:R-:W-:Y:S01]  /*23850*/  USHF.R.U64 UR10, UR16, UR23, UR17 ;  /* 0x00000017100a7299 */ /* 0x000fe20008001211 */
[----:B------:R-:W1:Y:S01]  /*23860*/  LDC.64 R20, c[0x0][0x640] ;  /* 0x00019000ff147b82 */ /* 0x000e620000000a00 */
[----:B------:R-:W-:Y:S01]  /*23870*/  USHF.R.U32.HI UR6, URZ, UR23, UR17 ;  /* 0x000000173f067299 */ /* 0x000fe20008011611 */
[----:B---3--:R-:W-:Y:S02]  /*23880*/  IMAD.MOV R10, RZ, RZ, -R0 ;  /* 0x000000ffff0a7224 */ /* 0x008fe400078e0a00 */
[----:B--2---:R-:W-:Y:S01]  /*23890*/  IMAD.MOV.U32 R2, RZ, RZ, R11 ;  /* 0x000000ffff027224 */ /* 0x004fe200078e000b */
[----:B------:R-:W-:Y:S01]  /*238a0*/  IADD3 R5, P0, RZ, -UR10, RZ ;  /* 0x8000000aff057c10 */ /* 0x000fe2000ff1e0ff */
[----:B----4-:R-:W-:Y:S02]  /*238b0*/  IMAD R17, R9, R10, R8 ;  /* 0x0000000a09117224 */ /* 0x010fe400078e0208 */
[----:B------:R-:W2:Y:S02]  /*238c0*/  LDC R4, c[0x0][0x618] ;  /* 0x00018600ff047b82 */ /* 0x000ea40000000800 */
[----:B------:R-:W-:Y:S01]  /*238d0*/  IMAD.X R3, RZ, RZ, ~UR6, P0 ;  /* 0x80000006ff037e24 */ /* 0x000fe200080e06ff */
[----:B------:R-:W-:-:S03]  /*238e0*/  ULDC UR6, c[0x0][0x154] ;  /* 0x0000550000067ab9 */ /* 0x000fc60000000800 */
[-C--:B0-----:R-:W-:Y:S02]  /*238f0*/  IMAD R0, R3, R6.reuse, RZ ;  /* 0x0000000603007224 */ /* 0x081fe400078e02ff */
[----:B------:R-:W0:Y:S01]  /*23900*/  LDC R14, c[0x0][0x608] ;  /* 0x00018200ff0e7b82 */ /* 0x000e220000000800 */
[----:B------:R-:W-:Y:S02]  /*23910*/  IMAD.MOV.U32 R3, RZ, RZ, R13 ;  /* 0x000000ffff037224 */ /* 0x000fe400078e000d */
[----:B------:R-:W-:-:S05]  /*23920*/  IMAD.WIDE.U32 R2, R5, R6, R2 ;  /* 0x0000000605027225 */ /* 0x000fca00078e0002 */
[----:B------:R-:W3:Y:S01]  /*23930*/  LDC R18, c[0x0][0x658] ;  /* 0x00019600ff127b82 */ /* 0x000ee20000000800 */
[----:B------:R-:W-:Y:S01]  /*23940*/  IMAD R5, R5, R7, R0 ;  /* 0x0000000705057224 */ /* 0x000fe200078e0200 */
[----:B------:R-:W-:Y:S01]  /*23950*/  I2FP.F32.U32 R0, R12 ;  /* 0x0000000c00007245 */ /* 0x000fe20000201000 */
[----:B------:R-:W-:Y:S01]  /*23960*/  IMAD.MOV.U32 R7, RZ, RZ, 0x1 ;  /* 0x00000001ff077424 */ /* 0x000fe200078e00ff */
[----:B-1----:R-:W-:Y:S01]  /*23970*/  ISETP.NE.U32.AND P0, PT, R20, RZ, PT ;  /* 0x000000ff1400720c */ /* 0x002fe20003f05070 */
[----:B------:R-:W-:Y:S02]  /*23980*/  IMAD.IADD R3, R3, 0x1, R5 ;  /* 0x0000000103037824 */ /* 0x000fe400078e0205 */
[----:B------:R-:W-:Y:S01]  /*23990*/  FMUL R0, R0, UR6 ;  /* 0x0000000600007c20 */ /* 0x000fe20008400000 */
[----:B------:R-:W1:Y:S01]  /*239a0*/  LDC R15, c[0x0][0x148] ;  /* 0x00005200ff0f7b82 */ /* 0x000e620000000800 */
[----:B------:R-:W-:Y:S01]  /*239b0*/  ISETP.NE.AND.EX P0, PT, R21, RZ, PT, P0 ;  /* 0x000000ff1500720c */ /* 0x000fe20003f05300 */
[----:B------:R-:W-:Y:S01]  /*239c0*/  IMAD.MOV.U32 R5, RZ, RZ, -0x1 ;  /* 0xffffffffff057424 */ /* 0x000fe200078e00ff */
[-CC-:B--2---:R-:W-:Y:S01]  /*239d0*/  SHF.R.U64 R10, R2, R4.reuse, R3.reuse ;  /* 0x00000004020a7219 */ /* 0x184fe20000001203 */
[----:B------:R2:W4:Y:S01]  /*239e0*/  F2I.U32.TRUNC.NTZ R13, R0 ;  /* 0x00000000000d7305 */ /* 0x000522000020f000 */
[----:B------:R-:W-:-:S03]  /*239f0*/  SHF.R.U32.HI R3, RZ, R4, R3 ;  /* 0x00000004ff037219 */ /* 0x000fc60000011603 */
[----:B------:R-:W1:Y:S01]  /*23a00*/  LDC R16, c[0x0][0x600] ;  /* 0x00018000ff107b82 */ /* 0x000e620000000800 */
[-CC-:B0-----:R-:W-:Y:S02]  /*23a10*/  SHF.R.U64 R8, R10, R14.reuse, R3.reuse ;  /* 0x0000000e0a087219 */ /* 0x181fe40000001203 */
[----:B------:R-:W-:-:S05]  /*23a20*/  SHF.R.U32.HI R3, RZ, R14, R3 ;  /* 0x0000000eff037219 */ /* 0x000fca0000011603 */
[----:B------:R-:W0:Y:S01]  /*23a30*/  LDC R22, c[0x0][0x648] ;  /* 0x00019200ff167b82 */ /* 0x000e220000000800 */
[-CC-:B---3--:R-:W-:Y:S02]  /*23a40*/  SHF.R.U64 R11, R8, R18.reuse, R3.reuse ;  /* 0x00000012080b7219 */ /* 0x188fe40000001203 */
[-C--:B------:R-:W-:Y:S02]  /*23a50*/  SHF.L.U32 R5, R5, R18.reuse, RZ ;  /* 0x0000001205057219 */ /* 0x080fe400000006ff */
[-C--:B------:R-:W-:Y:S01]  /*23a60*/  SHF.R.U32.HI R3, RZ, R18.reuse, R3 ;  /* 0x00000012ff037219 */ /* 0x080fe20000011603 */
[----:B------:R-:W-:Y:S01]  /*23a70*/  IMAD.MOV.U32 R2, RZ, RZ, R11 ;  /* 0x000000ffff027224 */ /* 0x000fe200078e000b */
[----:B------:R-:W-:Y:S01]  /*23a80*/  SHF.L.U32 R40, R7, R18, RZ ;  /* 0x0000001207287219 */ /* 0x000fe200000006ff */
[----:B------:R-:W3:Y:S01]  /*23a90*/  LDC R23, c[0x0][0x638] ;  /* 0x00018e00ff177b82 */ /* 0x000ee20000000800 */
[----:B------:R-:W-:-:S07]  /*23aa0*/  LOP3.LUT R19, RZ, R5, RZ, 0x33, !PT ;  /* 0x00000005ff137212 */ /* 0x000fce00078e33ff */
[----:B------:R-:W0:Y:S01]  /*23ab0*/  LDC R24, c[0x0][0x610] ;  /* 0x00018400ff187b82 */ /* 0x000e220000000800 */
[----:B--2-4-:R-:W-:Y:S05]  /*23ac0*/  @!P0 BRA `(.L_x_552) ;  /* 0x0000000000288947 */ /* 0x014fea0003800000 */
[----:B------:R-:W2:Y:S02]  /*23ad0*/  LDC R0, c[0x0][0x64c] ;  /* 0x00019300ff007b82 */ /* 0x000ea40000000800 */
[----:B--2---:R-:W-:-:S05]  /*23ae0*/  IADD3 R7, P0, R11, R0, RZ ;  /* 0x000000000b077210 */ /* 0x004fca0007f1e0ff */
        /* <DEDUP_REMOVED lines=8> */
.L_x_552:
[----:B0-----:R-:W-:Y:S01]  /*23b70*/  SHF.R.U64 R0, R2, R22, R3 ;  /* 0x0000001602007219 */ /* 0x001fe20000001203 */
[----:B-1----:R-:W-:Y:S01]  /*23b80*/  VIADD R5, R16, 0xffffffff ;  /* 0xffffffff10057836 */ /* 0x002fe20000000000 */
[----:B------:R-:W-:Y:S01]  /*23b90*/  LOP3.LUT R3, R8, R19, RZ, 0xc0, !PT ;  /* 0x0000001308037212 */ /* 0x000fe200078ec0ff */
[----:B------:R-:W-:Y:S02]  /*23ba0*/  IMAD.MOV R13, RZ, RZ, -R13 ;  /* 0x000000ffff0d7224 */ /* 0x000fe400078e0a0d */
[----:B------:R-:W-:Y:S02]  /*23bb0*/  IMAD.MOV R2, RZ, RZ, -R0 ;  /* 0x000000ffff027224 */ /* 0x000fe400078e0a00 */
[----:B------:R-:W-:Y:S01]  /*23bc0*/  IMAD R40, R40, R0, R3 ;  /* 0x0000000028287224 */ /* 0x000fe200078e0203 */
[----:B------:R-:W-:Y:S01]  /*23bd0*/  LOP3.LUT R3, R10, R5, RZ, 0xc0, !PT ;  /* 0x000000050a037212 */ /* 0x000fe200078ec0ff */
[----:B------:R-:W-:Y:S02]  /*23be0*/  @P4 IMAD R17, R15, R13, R12 ;  /* 0x0000000d0f114224 */ /* 0x000fe400078e020c */
[----:B---3--:R-:W-:-:S02]  /*23bf0*/  IMAD R0, R2, R23, R11 ;  /* 0x0000001702007224 */ /* 0x008fc400078e020b */
[----:B------:R-:W-:Y:S02]  /*23c00*/  IMAD.MOV.U32 R2, RZ, RZ, 0x1 ;  /* 0x00000001ff027424 */ /* 0x000fe400078e00ff */
[----:B------:R-:W-:Y:S02]  /*23c10*/  IMAD R40, R40, R24, R17 ;  /* 0x0000001828287224 */ /* 0x000fe400078e0211 */
[----:B------:R-:W-:Y:S01]  /*23c20*/  IMAD R3, R0, R16, R3 ;  /* 0x0000001000037224 */ /* 0x000fe200078e0203 */
[----:B------:R-:W-:-:S04]  /*23c30*/  PRMT R0, R2, 0x7610, R0 ;  /* 0x0000761002007816 */ /* 0x000fc80000000000 */
[----:B------:R-:W-:Y:S02]  /*23c40*/  SEL R2, R3, R40, !P4 ;  /* 0x0000002803027207 */ /* 0x000fe40006000000 */
[----:B------:R-:W-:-:S03]  /*23c50*/  SEL R40, R40, R3, !P4 ;  /* 0x0000000328287207 */ /* 0x000fc60006000000 */
[----:B------:R3:W-:Y:S04]  /*23c60*/  STL [R1+0x464], R2 ;  /* 0x0004640201007387 */ /* 0x0007e80000100800 */
.L_x_550:
[----:B------:R-:W-:Y:S01]  /*23c70*/  UIADD3 UR5, UR9, UR5, URZ ;  /* 0x0000000509057290 */ /* 0x000fe2000fffe03f */
[----:B------:R4:W-:Y:S01]  /*23c80*/  STL [R1+0x468], R40 ;  /* 0x0004682801007387 */ /* 0x0009e20000100800 */
[----:B------:R-:W-:Y:S02]  /*23c90*/  LOP3.LUT P0, RZ, R0, 0xff, RZ, 0xc0, !PT ;  /* 0x000000ff00ff7812 */ /* 0x000fe4000780c0ff */
[----:B------:R-:W-:Y:S02]  /*23ca0*/  USHF.R.U32.HI UR6, URZ, 0x2, UR5 ;  /* 0x000000023f067899 */ /* 0x000fe40008011605 */
[----:B------:R-:W-:Y:S02]  /*23cb0*/  UISETP.GT.U32.AND UP0, UPT, UR5, 0x3, UPT ;  /* 0x000000030500788c */ /* 0x000fe4000bf04070 */
[----:B------:R-:W-:Y:S02]  /*23cc0*/  ULOP3.LUT UR6, UR6, 0x1, URZ, 0xc0, !UPT ;  /* 0x0000000106067892 */ /* 0x000fe4000f8ec03f */
[----:B------:R-:W-:-:S02]  /*23cd0*/  UISETP.LT.U32.AND UP0, UPT, UR9, 0x4, UP0 ;  /* 0x000000040900788c */ /* 0x000fc40008701070 */
[----:B------:R-:W-:Y:S02]  /*23ce0*/  UISETP.NE.U32.AND UP1, UPT, UR6, 0x1, UPT ;  /* 0x000000010600788c */ /* 0x000fe4000bf25070 */
[----:B------:R-:W-:Y:S02]  /*23cf0*/  USEL UR7, URZ, 0x1, !UP0 ;  /* 0x000000013f077887 */ /* 0x000fe4000c000000 */
[----:B------:R-:W-:Y:S02]  /*23d00*/  UISETP.GT.U32.AND UP1, UPT, UR9, 0x3, !UP1 ;  /* 0x000000030900788c */ /* 0x000fe4000cf24070 */
[----:B------:R-:W-:Y:S02]  /*23d10*/  ULOP3.LUT UR5, UR5, 0x3, URZ, 0xc0, !UPT ;  /* 0x0000000305057892 */ /* 0x000fe4000f8ec03f */
[----:B------:R-:W-:-:S04]  /*23d20*/  USEL UR6, URZ, 0x1, !UP1 ;  /* 0x000000013f067887 */ /* 0x000fc8000c800000 */
[----:B------:R-:W-:Y:S01]  /*23d30*/  ULOP3.LUT UR4, UR6, UR4, UR7, 0x96, !UPT ;  /* 0x0000000406047292 */ /* 0x000fe2000f8e9607 */
[----:B----4-:R-:W-:Y:S11]  /*23d40*/  @P0 BRA `(.L_x_553) ;  /* 0xfffffdd4006c0947 */ /* 0x010ff6000383ffff */
[----:B------:R-:W-:Y:S05]  /*23d50*/  EXIT ;  /* 0x000000000000794d */ /* 0x000fea0003800000 */
.L_x_7:
[----:B0-----:R-:W2:Y:S01]  /*23d60*/  LDL R16, [R1+0x460] ;  /* 0x0004600001107983 */ /* 0x001ea20000100800 */
[----:B------:R-:W-:-:S03]  /*23d70*/  ULDC.64 UR4, c[0x0][0x650] ;  /* 0x0001940000047ab9 */ /* 0x000fc60000000a00 */
[----:B------:R-:W3:Y:S01]  /*23d80*/  LDL R20, [R1+0x45c] ;  /* 0x00045c0001147983 */ /* 0x000ee20000100800 */
[----:B------:R-:W-:Y:S01]  /*23d90*/  PRMT R0, RZ, 0x7610, R0 ;  /* 0x00007610ff007816 */ /* 0x000fe20000000000 */
[----:B------:R-:W-:Y:S02]  /*23da0*/  IMAD.MOV.U32 R5, RZ, RZ, -0x1 ;  /* 0xffffffffff057424 */ /* 0x000fe400078e00ff */
[----:B------:R-:W-:Y:S02]  /*23db0*/  IMAD.MOV.U32 R4, RZ, RZ, -0x1 ;  /* 0xffffffffff047424 */ /* 0x000fe400078e00ff */
[----:B------:R-:W-:Y:S01]  /*23dc0*/  IMAD.MOV.U32 R10, RZ, RZ, -0x1 ;  /* 0xffffffffff0a7424 */ /* 0x000fe200078e00ff */
[----:B--2---:R-:W-:-:S04]  /*23dd0*/  ISETP.GE.U32.AND P0, PT, R16, UR4, PT ;  /* 0x0000000410007c0c */ /* 0x004fc8000bf06070 */
[----:B---3--:R-:W-:-:S13]  /*23de0*/  ISETP.GE.U32.AND.EX P0, PT, R20, UR5, PT, P0 ;  /* 0x0000000514007c0c */ /* 0x008fda000bf06100 */
[----:B------:R-:W-:Y:S05]  /*23df0*/  @P0 BRA `(.L_x_554) ;  /* 0x0000000400300947 */ /* 0x000fea0003800000 */
[----:B------:R-:W0:Y:S01]  /*23e00*/  LDC.64 R14, c[0x0][0x628] ;  /* 0x00018a00ff0e7b82 */ /* 0x000e220000000a00 */
[----:B------:R-:W-:Y:S02]  /*23e10*/  IMAD.MOV.U32 R8, RZ, RZ, R16 ;  /* 0x000000ffff087224 */ /* 0x000fe400078e0010 */
[----:B------:R-:W-:-:S05]  /*23e20*/  IMAD.MOV.U32 R9, RZ, RZ, R20 ;  /* 0x000000ffff097224 */ /* 0x000fca00078e0014 */
[----:B------:R-:W1:Y:S08]  /*23e30*/  LDC R10, c[0x0][0x630] ;  /* 0x00018c00ff0a7b82 */ /* 0x000e700000000800 */
[----:B------:R-:W2:Y:S01]  /*23e40*/  LDC.64 R18, c[0x0][0x620] ;  /* 0x00018800ff127b82 */ /* 0x000ea20000000a00 */
[----:B0-----:R-:W-:-:S04]  /*23e50*/  ISETP.NE.U32.AND P0, PT, R14, RZ, PT ;  /* 0x000000ff0e00720c */ /* 0x001fc80003f05070 */
[----:B------:R-:W-:-:S13]  /*23e60*/  ISETP.NE.AND.EX P0, PT, R15, RZ, PT, P0 ;  /* 0x000000ff0f00720c */ /* 0x000fda0003f05300 */
[----:B-12---:R-:W-:Y:S05]  /*23e70*/  @!P0 BRA `(.L_x_555) ;  /* 0x0000000000288947 */ /* 0x006fea0003800000 */
[----:B------:R-:W0:Y:S02]  /*23e80*/  LDC R0, c[0x0][0x634] ;  /* 0x00018d00ff007b82 */ /* 0x000e240000000800 */
[----:B0-----:R-:W-:-:S05]  /*23e90*/  IADD3 R9, P0, R16, R0, RZ ;  /* 0x0000000010097210 */ /* 0x001fca0007f1e0ff */
        /* <DEDUP_REMOVED lines=8> */
.L_x_555:
[----:B------:R-:W0:Y:S01]  /*23f20*/  LDC.64 R22, c[0x0][0x640] ;  /* 0x00019000ff167b82 */ /* 0x000e220000000a00 */
[-CC-:B------:R-:W-:Y:S01]  /*23f30*/  SHF.R.U64 R14, R8, R10.reuse, R9.reuse ;  /* 0x0000000a080e7219 */ /* 0x180fe20000001209 */
[----:B------:R-:W-:Y:S01]  /*23f40*/  IMAD.MOV.U32 R4, RZ, RZ, R16 ;  /* 0x000000ffff047224 */ /* 0x000fe200078e0010 */
[----:B------:R-:W-:Y:S01]  /*23f50*/  SHF.R.U32.HI R0, RZ, R10, R9 ;  /* 0x0000000aff007219 */ /* 0x000fe20000011609 */
[----:B------:R-:W-:Y:S01]  /*23f60*/  IMAD.MOV.U32 R24, RZ, RZ, 0x1 ;  /* 0x00000001ff187424 */ /* 0x000fe200078e00ff */
[----:B------:R-:W-:-:S03]  /*23f70*/  IADD3 R7, P0, RZ, -R14, RZ ;  /* 0x8000000eff077210 */ /* 0x000fc60007f1e0ff */
[----:B------:R-:W1:Y:S02]  /*23f80*/  LDC R6, c[0x0][0x618] ;  /* 0x00018600ff067b82 */ /* 0x000e640000000800 */
[----:B------:R-:W-:-:S04]  /*23f90*/  IMAD.X R5, RZ, RZ, ~R0, P0 ;  /* 0x000000ffff057224 */ /* 0x000fc800000e0e00 */
[-C--:B------:R-:W-:Y:S02]  /*23fa0*/  IMAD R0, R5, R18.reuse, RZ ;  /* 0x0000001205007224 */ /* 0x080fe400078e02ff */
[----:B------:R-:W2:Y:S01]  /*23fb0*/  LDC R8, c[0x0][0x608] ;  /* 0x00018200ff087b82 */ /* 0x000ea20000000800 */
[----:B------:R-:W-:Y:S02]  /*23fc0*/  IMAD.MOV.U32 R5, RZ, RZ, R20 ;  /* 0x000000ffff057224 */ /* 0x000fe400078e0014 */
[----:B------:R-:W-:-:S05]  /*23fd0*/  IMAD.WIDE.U32 R4, R7, R18, R4 ;  /* 0x0000001207047225 */ /* 0x000fca00078e0004 */
[----:B------:R-:W3:Y:S01]  /*23fe0*/  LDC R21, c[0x0][0x658] ;  /* 0x00019600ff157b82 */ /* 0x000ee20000000800 */
[----:B------:R-:W-:Y:S01]  /*23ff0*/  IMAD R7, R7, R19, R0 ;  /* 0x0000001307077224 */ /* 0x000fe200078e0200 */
[----:B0-----:R-:W-:-:S03]  /*24000*/  ISETP.NE.U32.AND P0, PT, R22, RZ, PT ;  /* 0x000000ff1600720c */ /* 0x001fc60003f05070 */
[----:B------:R-:W-:Y:S01]  /*24010*/  IMAD.IADD R5, R5, 0x1, R7 ;  /* 0x0000000105057824 */ /* 0x000fe200078e0207 */
[----:B------:R-:W-:Y:S02]  /*24020*/  ISETP.NE.AND.EX P0, PT, R23, RZ, PT, P0 ;  /* 0x000000ff1700720c */ /* 0x000fe40003f05300 */
[----:B------:R-:W0:Y:S02]  /*24030*/  LDC R16, c[0x0][0x600] ;  /* 0x00018000ff107b82 */ /* 0x000e240000000800 */
[-CC-:B-1----:R-:W-:Y:S01]  /*24040*/  SHF.R.U64 R10, R4, R6.reuse, R5.reuse ;  /* 0x00000006040a7219 */ /* 0x182fe20000001205 */
[----:B------:R-:W-:Y:S01]  /*24050*/  IMAD.MOV.U32 R4, RZ, RZ, -0x1 ;  /* 0xffffffffff047424 */ /* 0x000fe200078e00ff */
[----:B------:R-:W-:-:S04]  /*24060*/  SHF.R.U32.HI R5, RZ, R6, R5 ;  /* 0x00000006ff057219 */ /* 0x000fc80000011605 */
[----:B------:R-:W1:Y:S01]  /*24070*/  LDC R18, c[0x0][0x648] ;  /* 0x00019200ff127b82 */ /* 0x000e620000000800 */
[-CC-:B--2---:R-:W-:Y:S02]  /*24080*/  SHF.R.U64 R17, R10, R8.reuse, R5.reuse ;  /* 0x000000080a117219 */ /* 0x184fe40000001205 */
[----:B------:R-:W-:-:S05]  /*24090*/  SHF.R.U32.HI R0, RZ, R8, R5 ;  /* 0x00000008ff007219 */ /* 0x000fca0000011605 */
[----:B------:R-:W2:Y:S01]  /*240a0*/  LDC R20, c[0x0][0x638] ;  /* 0x00018e00ff147b82 */ /* 0x000ea20000000800 */
[-C--:B---3--:R-:W-:Y:S02]  /*240b0*/  SHF.L.U32 R4, R4, R21.reuse, RZ ;  /* 0x0000001504047219 */ /* 0x088fe400000006ff */
[-CC-:B------:R-:W-:Y:S02]  /*240c0*/  SHF.R.U64 R19, R17, R21.reuse, R0.reuse ;  /* 0x0000001511137219 */ /* 0x180fe40000001200 */
[----:B------:R-:W-:Y:S02]  /*240d0*/  LOP3.LUT R26, RZ, R4, RZ, 0x33, !PT ;  /* 0x00000004ff1a7212 */ /* 0x000fe400078e33ff */
[----:B------:R-:W-:Y:S01]  /*240e0*/  SHF.R.U32.HI R5, RZ, R21, R0 ;  /* 0x00000015ff057219 */ /* 0x000fe20000011600 */
[----:B------:R-:W3:Y:S01]  /*240f0*/  LDC R25, c[0x0][0x610] ;  /* 0x00018400ff197b82 */ /* 0x000ee20000000800 */
[----:B------:R-:W-:Y:S01]  /*24100*/  IMAD.MOV.U32 R4, RZ, RZ, R19 ;  /* 0x000000ffff047224 */ /* 0x000fe200078e0013 */
[----:B------:R-:W-:Y:S06]  /*24110*/  @!P0 BRA `(.L_x_556) ;  /* 0x0000000000288947 */ /* 0x000fec0003800000 */
        /* <DEDUP_REMOVED lines=10> */
.L_x_556:
[----:B-1----:R-:W-:Y:S01]  /*241c0*/  SHF.R.U64 R3, R4, R18, R5 ;  /* 0x0000001204037219 */ /* 0x002fe20000001205 */
[----:B0-----:R-:W-:Y:S01]  /*241d0*/  VIADD R5, R16, 0xffffffff ;  /* 0xffffffff10057836 */ /* 0x001fe20000000000 */
[----:B------:R-:W-:Y:S01]  /*241e0*/  SHF.L.U32 R24, R24, R21, RZ ;  /* 0x0000001518187219 */ /* 0x000fe200000006ff */
[----:B------:R-:W-:Y:S01]  /*241f0*/  @P4 IMAD R11, R13, R12, R2 ;  /* 0x0000000c0d0b4224 */ /* 0x000fe200078e0202 */
[----:B------:R-:W-:Y:S01]  /*24200*/  LOP3.LUT R0, R17, R26, RZ, 0xc0, !PT ;  /* 0x0000001a11007212 */ /* 0x000fe200078ec0ff */
[----:B------:R-:W-:-:S04]  /*24210*/  IMAD.MOV R4, RZ, RZ, -R3 ;  /* 0x000000ffff047224 */ /* 0x000fc800078e0a03 */
[----:B------:R-:W-:Y:S01]  /*24220*/  IMAD R2, R24, R3, R0 ;  /* 0x0000000318027224 */ /* 0x000fe200078e0200 */
[----:B------:R-:W-:Y:S01]  /*24230*/  LOP3.LUT R3, R10, R5, RZ, 0xc0, !PT ;  /* 0x000000050a037212 */ /* 0x000fe200078ec0ff */
[----:B--2---:R-:W-:Y:S02]  /*24240*/  IMAD R0, R4, R20, R19 ;  /* 0x0000001404007224 */ /* 0x004fe400078e0213 */
[----:B---3--:R-:W-:Y:S02]  /*24250*/  IMAD R5, R2, R25, R11 ;  /* 0x0000001902057224 */ /* 0x008fe400078e020b */
[----:B------:R-:W-:Y:S02]  /*24260*/  IMAD.MOV.U32 R4, RZ, RZ, 0x1 ;  /* 0x00000001ff047424 */ /* 0x000fe400078e00ff */
[----:B------:R-:W-:Y:S02]  /*24270*/  IMAD R2, R0, R16, R3 ;  /* 0x0000001000027224 */ /* 0x000fe400078e0203 */
[----:B------:R-:W-:Y:S01]  /*24280*/  IMAD.MOV.U32 R10, RZ, RZ, R14 ;  /* 0x000000ffff0a7224 */ /* 0x000fe200078e000e */
[----:B------:R-:W-:-:S02]  /*24290*/  PRMT R0, R4, 0x7610, R0 ;  /* 0x0000761004007816 */ /* 0x000fc40000000000 */
[----:B------:R-:W-:Y:S02]  /*242a0*/  SEL R4, R2, R5, !P4 ;  /* 0x0000000502047207 */ /* 0x000fe40006000000 */
[----:B------:R-:W-:-:S07]  /*242b0*/  SEL R5, R5, R2, !P4 ;  /* 0x0000000205057207 */ /* 0x000fce0006000000 */
.L_x_554:
[----:B------:R-:W-:-:S08]  /*242c0*/  NOP ;  /* 0x0000000000007918 */ /* 0x000fd00000000000 */
[----:B------:R-:W0:-:S00]  /*242d0*/  USETMAXREG.DEALLOC.CTAPOOL 0x18 ;  /* 0x00000018000079c8 */ /* 0x000e0000080e0500 */
[----:B------:R-:W-:-:S13]  /*242e0*/  ISETP.NE.AND P0, PT, RZ, UR8, PT ;  /* 0x00000008ff007c0c */ /* 0x000fda000bf05270 */
[----:B------:R-:W-:Y:S05]  /*242f0*/  @P0 EXIT ;  /* 0x000000000000094d */ /* 0x000fea0003800000 */
[----:B0-----:R-:W-:Y:S01]  /*24300*/  LOP3.LUT P0, RZ, R0, 0xff, RZ, 0xc0, !PT ;  /* 0x000000ff00ff7812 */ /* 0x001fe2000780c0ff */
[----:B------:R-:W-:Y:S02]  /*24310*/  IMAD.MOV.U32 R0, RZ, RZ, 0x1 ;  /* 0x00000001ff007424 */ /* 0x000fe400078e00ff */
[----:B------:R-:W-:-:S10]  /*24320*/  IMAD.MOV.U32 R6, RZ, RZ, RZ ;  /* 0x000000ffff067224 */ /* 0x000fd400078e00ff */
[----:B------:R-:W-:Y:S05]  /*24330*/  @!P0 BRA `(.L_x_557) ;  /* 0x0000000c00548947 */ /* 0x000fea0003800000 */
[----:B------:R-:W0:Y:S01]  /*24340*/  LDC R0, c[0x0][0x28c] ;  /* 0x0000a300ff007b82 */ /* 0x000e220000000800 */
[----:B------:R-:W-:Y:S01]  /*24350*/  ULDC UR6, c[0x0][0x658] ;  /* 0x0001960000067ab9 */ /* 0x000fe20000000800 */
[----:B------:R-:W-:Y:S01]  /*24360*/  UMOV UR9, 0xffffffff ;  /* 0xffffffff00097882 */ /* 0x000fe20000000000 */
[----:B------:R-:W-:Y:S01]  /*24370*/  ULDC UR8, c[0x0][0xc] ;  /* 0x0000030000087ab9 */ /* 0x000fe20000000800 */
[----:B------:R-:W-:Y:S01]  /*24380*/  USHF.L.U32 UR11, UR9, UR6, URZ ;  /* 0x00000006090b7299 */ /* 0x000fe2000800063f */
[----:B------:R-:W-:Y:S01]  /*24390*/  BSSY B0, `(.L_x_557) ;  /* 0x00000cf000007945 */ /* 0x000fe20003800000 */
[----:B------:R-:W-:Y:S01]  /*243a0*/  UMOV UR10, 0x1 ;  /* 0x00000001000a7882 */ /* 0x000fe20000000000 */
[----:B------:R-:W-:Y:S01]  /*243b0*/  ULDC UR9, c[0x0][0x10] ;  /* 0x0000040000097ab9 */ /* 0x000fe20000000800 */
[----:B------:R-:W1:Y:S01]  /*243c0*/  S2UR UR4, SR_CgaCtaId ;  /* 0x00000000000479c3 */ /* 0x000e620000008800 */
[----:B------:R-:W-:Y:S01]  /*243d0*/  UIMAD.WIDE.U32 UR8, UR8, UR9, URZ ;  /* 0x00000009080872a5 */ /* 0x000fe2000f8e003f */
[----:B------:R-:W-:Y:S01]  /*243e0*/  IMAD.MOV.U32 R9, RZ, RZ, 0x1 ;  /* 0x00000001ff097424 */ /* 0x000fe200078e00ff */
[----:B------:R-:W-:Y:S01]  /*243f0*/  USHF.L.U32 UR6, UR10, UR6, URZ ;  /* 0x000000060a067299 */ /* 0x000fe2000800063f */
[----:B------:R-:W-:Y:S01]  /*24400*/  IMAD.MOV.U32 R6, RZ, RZ, RZ ;  /* 0x000000ffff067224 */ /* 0x000fe200078e00ff */
[----:B------:R-:W-:Y:S01]  /*24410*/  ULDC UR5, c[0x0][0x600] ;  /* 0x0001800000057ab9 */ /* 0x000fe20000000800 */
[----:B------:R-:W-:Y:S01]  /*24420*/  ULDC UR10, c[0x0][0x14] ;  /* 0x00000500000a7ab9 */ /* 0x000fe20000000800 */
[----:B------:R-:W-:-:S02]  /*24430*/  ULOP3.LUT UR23, UR13, 0x2, URZ, 0xfc, !UPT ;  /* 0x000000020d177892 */ /* 0x000fc4000f8efc3f */
[----:B------:R-:W-:Y:S02]  /*24440*/  UIMAD.WIDE.U32 UR24, UR8, UR10, URZ ;  /* 0x0000000a081872a5 */ /* 0x000fe4000f8e003f */
[----:B------:R-:W-:Y:S02]  /*24450*/  UIMAD UR18, UR9, UR10, URZ ;  /* 0x0000000a091272a4 */ /* 0x000fe4000f8e023f */
[----:B------:R-:W-:Y:S02]  /*24460*/  UIADD3 UR5, UR5, -0x1, URZ ;  /* 0xffffffff05057890 */ /* 0x000fe4000fffe03f */
[----:B------:R-:W-:Y:S01]  /*24470*/  ULOP3.LUT UR20, URZ, UR11, URZ, 0x33, !UPT ;  /* 0x0000000b3f147292 */ /* 0x000fe2000f8e333f */
[----:B0-----:R-:W-:Y:S01]  /*24480*/  VIADD R0, R0, 0x3f ;  /* 0x0000003f00007836 */ /* 0x001fe20000000000 */
[----:B------:R-:W-:Y:S01]  /*24490*/  UIADD3 UR18, UR25, UR18, URZ ;  /* 0x0000001219127290 */ /* 0x000fe2000fffe03f */
[----:B------:R-:W-:-:S03]  /*244a0*/  ULDC.64 UR26, c[0x0][0x198] ;  /* 0x00006600001a7ab9 */ /* 0x000fc60000000a00 */
[----:B------:R-:W-:Y:S01]  /*244b0*/  SHF.R.S32.HI R3, RZ, 0x1f, R0 ;  /* 0x0000001fff037819 */ /* 0x000fe20000011400 */
[----:B-1----:R-:W-:-:S03]  /*244c0*/  USHF.L.U32 UR7, UR4, 0x7, URZ ;  /* 0x0000000704077899 */ /* 0x002fc6000800063f */
[----:B------:R-:W-:Y:S01]  /*244d0*/  LEA.HI R3, R3, R0, RZ, 0x6 ;  /* 0x0000000003037211 */ /* 0x000fe200078f30ff */
[----:B------:R-:W-:Y:S01]  /*244e0*/  IMAD.MOV.U32 R0, RZ, RZ, 0x1 ;  /* 0x00000001ff007424 */ /* 0x000fe200078e00ff */
[----:B------:R-:W-:Y:S02]  /*244f0*/  USHF.L.U32 UR4, UR4, 0xd, URZ ;  /* 0x0000000d04047899 */ /* 0x000fe4000800063f */
[----:B------:R-:W-:Y:S01]  /*24500*/  SHF.R.S32.HI R7, RZ, 0x6, R3 ;  /* 0x00000006ff077819 */ /* 0x000fe20000011403 */
[----:B------:R-:W-:-:S04]  /*24510*/  ULOP3.LUT UR7, UR7, 0x80, URZ, 0xc0, !UPT ;  /* 0x0000008007077892 */ /* 0x000fc8000f8ec03f */
[----:B------:R-:W-:-:S08]  /*24520*/  VIADD R15, R7, 0x1 ;  /* 0x00000001070f7836 */ /* 0x000fd00000000000 */
.L_x_568:
[----:B------:R-:W-:-:S03]  /*24530*/  UMOV UR8, 0xffffffff ;  /* 0xffffffff00087882 */ /* 0x000fc60000000000 */
[----:B------:R-:W-:Y:S05]  /*24540*/  BRA.DIV UR8, `(.L_x_558) ;  /* 0x0000000e08cc7947 */ /* 0x000fea000b800000 */
[----:B------:R-:W-:-:S13]  /*24550*/  ELECT P0, URZ, PT ;  /* 0x00000000003f782f */ /* 0x000fda0003800000 */
.L_x_579:
[----:B------:R-:W0:Y:S01]  /*24560*/  LDC R2, c[0x0][0x28c] ;  /* 0x0000a300ff027b82 */ /* 0x000e220000000800 */
[----:B------:R-:W-:Y:S01]  /*24570*/  BSSY B1, `(.L_x_559) ;  /* 0x0000039000017945 */ /* 0x000fe20003800000 */
[----:B0-----:R-:W-:-:S13]  /*24580*/  ISETP.LT.OR P0, PT, R2, 0x1, !P0 ;  /* 0x000000010200780c */ /* 0x001fda0004701670 */
[----:B------:R-:W-:Y:S05]  /*24590*/  @P0 BRA `(.L_x_560) ;  /* 0x0000000000d80947 */ /* 0x000fea0003800000 */
[----:B------:R-:W-:Y:S01]  /*245a0*/  LEA R4, R4, UR7, 0x8 ;  /* 0x0000000704047c11 */ /* 0x000fe2000f8e40ff */
[----:B------:R-:W-:Y:S02]  /*245b0*/  IMAD.SHL.U32 R5, R5, 0x100, RZ ;  /* 0x0000010005057824 */ /* 0x000fe400078e00ff */
[----:B------:R-:W-:Y:S02]  /*245c0*/  IMAD.MOV.U32 R13, RZ, RZ, RZ ;  /* 0x000000ffff0d7224 */ /* 0x000fe400078e00ff */
[----:B------:R-:W-:Y:S02]  /*245d0*/  IMAD.MOV.U32 R2, RZ, RZ, R15 ;  /* 0x000000ffff027224 */ /* 0x000fe400078e000f */
[----:B------:R-:W-:Y:S02]  /*245e0*/  IMAD.MOV.U32 R3, RZ, RZ, R0 ;  /* 0x000000ffff037224 */ /* 0x000fe400078e0000 */
[----:B------:R-:W-:-:S07]  /*245f0*/  IMAD.MOV.U32 R8, RZ, RZ, R6 ;  /* 0x000000ffff087224 */ /* 0x000fce00078e0006 */
.L_x_563:
[----:B------:R-:W0:Y:S01]  /*24600*/  S2R R12, SR_CgaCtaId ;  /* 0x00000000000c7919 */ /* 0x000e220000008800 */
[----:B------:R-:W-:Y:S01]  /*24610*/  MOV R11, 0x400 ;  /* 0x00000400000b7802 */ /* 0x000fe20000000f00 */
[----:B------:R-:W1:Y:S03]  /*24620*/  S2R R14, SR_TID.X ;  /* 0x00000000000e7919 */ /* 0x000e660000002100 */
[----:B0-----:R-:W-:Y:S02]  /*24630*/  LEA R17, R12, R11, 0x18 ;  /* 0x0000000b0c117211 */ /* 0x001fe400078ec0ff */
[----:B------:R-:W-:Y:S02]  /*24640*/  SHF.L.U32 R11, R3, 0x1f, RZ ;  /* 0x0000001f030b7819 */ /* 0x000fe400000006ff */
[----:B-1----:R-:W-:Y:S01]  /*24650*/  LOP3.LUT P1, RZ, R14, 0x7f, RZ, 0xc0, !PT ;  /* 0x0000007f0eff7812 */ /* 0x002fe2000782c0ff */
[----:B------:R-:W-:-:S04]  /*24660*/  IMAD R12, R8, 0x8, R17 ;  /* 0x00000008080c7824 */ /* 0x000fc800078e0211 */
[----:B------:R-:W0:Y:S02]  /*24670*/  SYNCS.PHASECHK.TRANS64.TRYWAIT P0, [R12+URZ+0x20], R11 ;  /* 0x0000200b0c0075a7 */ /* 0x000e24000800017f */
[----:B0-----:R-:W-:Y:S06]  /*24680*/  @!P0 BRA `(.L_x_561) ;  /* 0x0000000c009c8947 */ /* 0x001fec0003800000 */
.L_x_580:
[----:B0-----:R-:W0:Y:S01]  /*24690*/  @!P1 LDC R11, c[0x0][0x500] ;  /* 0x00014000ff0b9b82 */ /* 0x001e220000000800 */
[----:B------:R-:W-:-:S04]  /*246a0*/  UPRMT UR8, UR23, 0x9910, URZ ;  /* 0x0000991017087896 */ /* 0x000fc8000800003f */
[----:B------:R-:W-:-:S06]  /*246b0*/  UISETP.NE.AND UP0, UPT, UR8, 0x2, UPT ;  /* 0x000000020800788c */ /* 0x000fcc000bf05270 */
[----:B------:R-:W-:Y:S01]  /*246c0*/  PLOP3.LUT P0, PT, PT, PT, UP0, 0x80, 0x0 ;  /* 0x000000000000781c */ /* 0x000fe20003f0f008 */
[----:B0-----:R0:W-:-:S12]  /*246d0*/  @!P1 SYNCS.ARRIVE.TRANS64 RZ, [R12+URZ], R11 ;  /* 0x0000000b0cff99a7 */ /* 0x0011d8000800003f */
[----:B------:R-:W-:Y:S05]  /*246e0*/  @P0 BRA `(.L_x_562) ;  /* 0x0000000000040947 */ /* 0x000fea0003800000 */
[----:B------:R-:W-:Y:S01]  /*246f0*/  BPT.TRAP 0x1 ;  /* 0x000000040000795c */ /* 0x000fe20000300000 */
.L_x_562:
[----:B------:R-:W-:Y:S01]  /*24700*/  R2UR UR8, R8 ;  /* 0x00000000080872ca */ /* 0x000fe200000e0000 */
[----:B------:R-:W-:Y:S01]  /*24710*/  VIADD R2, R2, 0xffffffff ;  /* 0xffffffff02027836 */ /* 0x000fe20000000000 */
[----:B------:R-:W-:Y:S01]  /*24720*/  R2UR UR19, R17 ;  /* 0x00000000111372ca */ /* 0x000fe200000e0000 */
[----:B------:R-:W-:Y:S01]  /*24730*/  UIADD3 UR14, UP0, UR26, 0xf0, URZ ;  /* 0x000000f01a0e7890 */ /* 0x000fe2000ff1e03f */
[----:B------:R-:W-:Y:S01]  /*24740*/  R2UR UR21, R5 ;  /* 0x00000000051572ca */ /* 0x000fe200000e0000 */
[----:B------:R-:W-:Y:S01]  /*24750*/  UIADD3 UR28, UP1, UR26, 0x1f0, URZ ;  /* 0x000001f01a1c7890 */ /* 0x000fe2000ff3e03f */
[----:B------:R-:W-:Y:S01]  /*24760*/  R2UR UR9, R12 ;  /* 0x000000000c0972ca */ /* 0x000fe200000e0000 */
[----:B------:R-:W-:Y:S01]  /*24770*/  UIADD3.X UR15, URZ, UR27, URZ, UP0, !UPT ;  /* 0x0000001b3f0f7290 */ /* 0x000fe200087fe43f */
[C---:B------:R-:W-:Y:S01]  /*24780*/  R2UR UR10, R13.reuse ;  /* 0x000000000d0a72ca */ /* 0x040fe200000e0000 */
[----:B------:R-:W-:Y:S01]  /*24790*/  VIADD R8, R8, 0x1 ;  /* 0x0000000108087836 */ /* 0x000fe20000000000 */
[----:B------:R-:W-:Y:S01]  /*247a0*/  R2UR UR12, R10 ;  /* 0x000000000a0c72ca */ /* 0x000fe200000e0000 */
[----:B------:R-:W-:Y:S01]  /*247b0*/  UIADD3.X UR29, URZ, UR27, URZ, UP1, !UPT ;  /* 0x0000001b3f1d7290 */ /* 0x000fe20008ffe43f */
[----:B------:R-:W-:Y:S01]  /*247c0*/  R2UR UR22, R4 ;  /* 0x00000000041672ca */ /* 0x000fe200000e0000 */
[----:B------:R-:W-:Y:S01]  /*247d0*/  USHF.L.U32 UR8, UR8, 0xe, URZ ;  /* 0x0000000e08087899 */ /* 0x000fe2000800063f */
[----:B------:R-:W-:Y:S01]  /*247e0*/  ISETP.GT.AND P1, PT, R2, 0x1, PT ;  /* 0x000000010200780c */ /* 0x000fe20003f24270 */
[----:B------:R-:W-:Y:S01]  /*247f0*/  UMOV UR16, 0x0 ;  /* 0x0000000000107882 */ /* 0x000fe20000000000 */
[----:B------:R-:W-:Y:S01]  /*24800*/  UMOV UR17, 0x10000000 ;  /* 0x1000000000117882 */ /* 0x000fe20000000000 */
[----:B------:R-:W-:Y:S01]  /*24810*/  ULOP3.LUT UR11, UR8, 0x2000, UR4, 0xf8, !UPT ;  /* 0x00002000080b7892 */ /* 0x000fe2000f8ef804 */
[C---:B------:R-:W-:Y:S01]  /*24820*/  ISETP.NE.AND P0, PT, R8.reuse, 0x4, PT ;  /* 0x000000040800780c */ /* 0x040fe20003f05270 */
[----:B------:R-:W-:Y:S01]  /*24830*/  UIADD3 UR8, UR19, 0x100, UR8 ;  /* 0x0000010013087890 */ /* 0x000fe2000fffe008 */
[----:B------:R-:W-:Y:S01]  /*24840*/  VIADD R13, R13, 0x40 ;  /* 0x000000400d0d7836 */ /* 0x000fe20000000000 */
[----:B------:R-:W-:Y:S01]  /*24850*/  UIADD3 UR19, UR19, 0x10100, UR11 ;  /* 0x0001010013137890 */ /* 0x000fe2000fffe00b */
[----:B0-----:R-:W-:Y:S01]  /*24860*/  SEL R12, RZ, 0x1, P0 ;  /* 0x00000001ff0c7807 */ /* 0x001fe20000000000 */
[----:B------:R-:W-:Y:S01]  /*24870*/  UMOV UR30, 0x30000 ;  /* 0x00030000001e7882 */ /* 0x000fe20000000000 */
[----:B------:R-:W-:Y:S01]  /*24880*/  UMOV UR11, UR21 ;  /* 0x00000015000b7c82 */ /* 0x000fe20008000000 */
[----:B------:R-:W-:-:S02]  /*24890*/  SEL R8, R8, RZ, P0 ;  /* 0x000000ff08087207 */ /* 0x000fc40000000000 */
[----:B------:R-:W-:Y:S01]  /*248a0*/  LOP3.LUT R3, R3, R12, RZ, 0x3c, !PT ;  /* 0x0000000c03037212 */ /* 0x000fe200078e3cff */
[----:B------:R0:W-:Y:S02]  /*248b0*/  UTMALDG.3D [UR8], [UR14], desc[UR16] ;  /* 0x000010080e0075b4 */ /* 0x0001e40008011000 */
[----:B0-----:R-:W-:Y:S01]  /*248c0*/  UMOV UR8, UR19 ;  /* 0x0000001300087c82 */ /* 0x001fe20008000000 */
[----:B------:R-:W-:Y:S02]  /*248d0*/  UMOV UR11, UR22 ;  /* 0x00000016000b7c82 */ /* 0x000fe40008000000 */
[----:B------:R0:W-:Y:S02]  /*248e0*/  UTMALDG.3D.MULTICAST [UR8], [UR28], UR30, desc[UR16] ;  /* 0x000010081c0073b4 */ /* 0x0001e4000801181e */
[----:B0-----:R-:W-:Y:S05]  /*248f0*/  @P1 BRA `(.L_x_563) ;  /* 0xfffffffc00401947 */ /* 0x001fea000383ffff */
.L_x_560:
[----:B------:R-:W-:Y:S05]  /*24900*/  BSYNC B1 ;  /* 0x0000000000017941 */ /* 0x000fea0003800000 */
.L_x_559:
[----:B------:R-:W2:Y:S01]  /*24910*/  LDL.LU R16, [R1+0x45c] ;  /* 0x00045c0001107983 */ /* 0x000ea20000300800 */
[----:B------:R-:W-:Y:S01]  /*24920*/  LOP3.LUT P2, RZ, R9, 0xff, RZ, 0xc0, !PT ;  /* 0x000000ff09ff7812 */ /* 0x000fe2000784c0ff */
[----:B------:R-:W-:Y:S01]  /*24930*/  IMAD.IADD R6, R7, 0x1, R6 ;  /* 0x0000000107067824 */ /* 0x000fe200078e0206 */
[----:B------:R-:W-:Y:S01]  /*24940*/  ULDC.64 UR8, c[0x0][0x650] ;  /* 0x0001940000087ab9 */ /* 0x000fe20000000a00 */
[----:B------:R-:W3:Y:S01]  /*24950*/  LDL.LU R14, [R1+0x460] ;  /* 0x00046000010e7983 */ /* 0x000ee20000300800 */
[----:B------:R-:W-:Y:S01]  /*24960*/  BSSY B1, `(.L_x_564) ;  /* 0x000006f000017945 */ /* 0x000fe20003800000 */
[----:B------:R-:W-:Y:S01]  /*24970*/  IMAD.MOV.U32 R5, RZ, RZ, -0x1 ;  /* 0xffffffffff057424 */ /* 0x000fe200078e00ff */
[----:B------:R-:W-:Y:S01]  /*24980*/  SHF.R.U32.HI R2, RZ, 0x2, R6 ;  /* 0x00000002ff027819 */ /* 0x000fe20000011606 */
[----:B------:R-:W-:Y:S01]  /*24990*/  IMAD.MOV.U32 R4, RZ, RZ, -0x1 ;  /* 0xffffffffff047424 */ /* 0x000fe200078e00ff */
[----:B------:R-:W-:Y:S01]  /*249a0*/  ISETP.GT.U32.AND P0, PT, R6, 0x3, PT ;  /* 0x000000030600780c */ /* 0x000fe20003f04070 */
[----:B------:R-:W-:Y:S01]  /*249b0*/  IMAD.MOV.U32 R10, RZ, RZ, -0x1 ;  /* 0xffffffffff0a7424 */ /* 0x000fe200078e00ff */
[----:B------:R-:W-:-:S02]  /*249c0*/  LOP3.LUT R2, R2, 0x1, RZ, 0xc0, !PT ;  /* 0x0000000102027812 */ /* 0x000fc400078ec0ff */
[C---:B------:R-:W-:Y:S01]  /*249d0*/  ISETP.LT.U32.AND P0, PT, R7.reuse, 0x4, P0 ;  /* 0x000000040700780c */ /* 0x040fe20000701070 */
[----:B------:R-:W0:Y:S01]  /*249e0*/  @P2 S2R R3, SR_CgaCtaId ;  /* 0x0000000000032919 */ /* 0x000e220000008800 */
[----:B------:R-:W-:Y:S02]  /*249f0*/  ISETP.NE.U32.AND P1, PT, R2, 0x1, PT ;  /* 0x000000010200780c */ /* 0x000fe40003f25070 */
[----:B------:R-:W-:Y:S02]  /*24a00*/  @P2 MOV R2, 0x400 ;  /* 0x0000040000022802 */ /* 0x000fe40000000f00 */
[----:B------:R-:W-:Y:S02]  /*24a10*/  ISETP.GT.U32.AND P1, PT, R7, 0x3, !P1 ;  /* 0x000000030700780c */ /* 0x000fe40004f24070 */
[----:B------:R-:W-:Y:S02]  /*24a20*/  LOP3.LUT R6, R6, 0x3, RZ, 0xc0, !PT ;  /* 0x0000000306067812 */ /* 0x000fe400078ec0ff */
[----:B------:R-:W-:-:S02]  /*24a30*/  PRMT R9, RZ, 0x7610, R9 ;  /* 0x00007610ff097816 */ /* 0x000fc40000000009 */
[----:B0-----:R-:W-:Y:S02]  /*24a40*/  @P2 LEA R2, R3, R2, 0x18 ;  /* 0x0000000203022211 */ /* 0x001fe400078ec0ff */
[----:B------:R-:W-:Y:S02]  /*24a50*/  SEL R3, RZ, 0x1, !P0 ;  /* 0x00000001ff037807 */ /* 0x000fe40004000000 */
[----:B------:R0:W-:Y:S02]  /*24a60*/  @P2 SYNCS.ARRIVE.TRANS64.A1T0 RZ, [R2+URZ+0x58], RZ ;  /* 0x000058ff02ff29a7 */ /* 0x0001e4000810003f */
[----:B0-----:R-:W-:-:S04]  /*24a70*/  SEL R2, RZ, 0x1, !P1 ;  /* 0x00000001ff027807 */ /* 0x001fc80004800000 */
[----:B------:R-:W-:Y:S02]  /*24a80*/  LOP3.LUT R0, R2, R0, R3, 0x96, !PT ;  /* 0x0000000002007212 */ /* 0x000fe400078e9603 */
[----:B------:R-:W-:Y:S02]  /*24a90*/  PRMT R2, RZ, 0x7610, R2 ;  /* 0x00007610ff027816 */ /* 0x000fe40000000002 */
[----:B---3--:R-:W-:-:S04]  /*24aa0*/  IADD3 R14, P0, R14, UR24, RZ ;  /* 0x000000180e0e7c10 */ /* 0x008fc8000ff1e0ff */
[----:B--2---:R-:W-:Y:S01]  /*24ab0*/  IADD3.X R16, R16, UR18, RZ, P0, !PT ;  /* 0x0000001210107c10 */ /* 0x004fe200087fe4ff */
[----:B------:R0:W-:Y:S01]  /*24ac0*/  STL [R1+0x460], R14 ;  /* 0x0004600e01007387 */ /* 0x0001e20000100800 */
[----:B------:R-:W-:-:S03]  /*24ad0*/  ISETP.GE.U32.AND P0, PT, R14, UR8, PT ;  /* 0x000000080e007c0c */ /* 0x000fc6000bf06070 */
[----:B------:R0:W-:Y:S01]  /*24ae0*/  STL [R1+0x45c], R16 ;  /* 0x00045c1001007387 */ /* 0x0001e20000100800 */
[----:B------:R-:W-:-:S13]  /*24af0*/  ISETP.GE.U32.AND.EX P0, PT, R16, UR9, PT, P0 ;  /* 0x0000000910007c0c */ /* 0x000fda000bf06100 */
[----:B0-----:R-:W-:Y:S05]  /*24b00*/  @P0 BRA `(.L_x_565) ;  /* 0x0000000400500947 */ /* 0x001fea0003800000 */
[----:B------:R-:W0:Y:S01]  /*24b10*/  S2R R8, SR_CTAID.X ;  /* 0x0000000000087919 */ /* 0x000e220000002500 */
[----:B------:R-:W-:Y:S01]  /*24b20*/  ULDC UR8, c[0x0][0x150] ;  /* 0x0000540000087ab9 */ /* 0x000fe20000000800 */
[----:B------:R-:W1:Y:S01]  /*24b30*/  LDC R3, c[0x0][0x144] ;  /* 0x00005100ff037b82 */ /* 0x000e620000000800 */
[----:B------:R-:W-:Y:S01]  /*24b40*/  ULDC UR11, c[0x0][0x630] ;  /* 0x00018c00000b7ab9 */ /* 0x000fe20000000800 */
[----:B------:R-:W2:Y:S06]  /*24b50*/  S2R R5, SR_CTAID.Y ;  /* 0x0000000000057919 */ /* 0x000eac0000002600 */
[----:B------:R-:W3:Y:S01]  /*24b60*/  LDC R12, c[0x0][0x148] ;  /* 0x00005200ff0c7b82 */ /* 0x000ee20000000800 */
[----:B0-----:R-:W-:-:S02]  /*24b70*/  I2FP.F32.U32 R2, R8 ;  /* 0x0000000800027245 */ /* 0x001fc40000201000 */
[----:B--2---:R-:W-:-:S03]  /*24b80*/  I2FP.F32.U32 R4, R5 ;  /* 0x0000000500047245 */ /* 0x004fc60000201000 */
[----:B------:R-:W-:Y:S01]  /*24b90*/  FMUL R2, R2, UR8 ;  /* 0x0000000802027c20 */ /* 0x000fe20008400000 */
[----:B------:R-:W-:Y:S02]  /*24ba0*/  ULDC UR8, c[0x0][0x154] ;  /* 0x0000550000087ab9 */ /* 0x000fe40000000800 */
[----:B------:R-:W-:Y:S01]  /*24bb0*/  FMUL R10, R4, UR8 ;  /* 0x00000008040a7c20 */ /* 0x000fe20008400000 */
[----:B------:R-:W-:Y:S02]  /*24bc0*/  ULDC.64 UR8, c[0x0][0x628] ;  /* 0x00018a0000087ab9 */ /* 0x000fe40000000a00 */
[----:B------:R-:W0:Y:S01]  /*24bd0*/  F2I.U32.TRUNC.NTZ R2, R2 ;  /* 0x0000000200027305 */ /* 0x000e22000020f000 */
[----:B------:R-:W-:-:S04]  /*24be0*/  ISETP.NE.U32.AND P0, PT, RZ, UR8, PT ;  /* 0x00000008ff007c0c */ /* 0x000fc8000bf05070 */
[----:B------:R-:W-:-:S03]  /*24bf0*/  ISETP.NE.AND.EX P0, PT, RZ, UR9, PT, P0 ;  /* 0x00000009ff007c0c */ /* 0x000fc6000bf05300 */
[----:B------:R-:W2:Y:S01]  /*24c00*/  F2I.U32.TRUNC.NTZ R10, R10 ;  /* 0x0000000a000a7305 */ /* 0x000ea2000020f000 */
[----:B0-----:R-:W-:Y:S02]  /*24c10*/  IMAD.MOV R4, RZ, RZ, -R2 ;  /* 0x000000ffff047224 */ /* 0x001fe400078e0a02 */
[----:B------:R-:W-:Y:S02]  /*24c20*/  IMAD.MOV.U32 R2, RZ, RZ, R14 ;  /* 0x000000ffff027224 */ /* 0x000fe400078e000e */
[----:B-1----:R-:W-:Y:S02]  /*24c30*/  IMAD R8, R3, R4, R8 ;  /* 0x0000000403087224 */ /* 0x002fe400078e0208 */
[----:B--2---:R-:W-:-:S04]  /*24c40*/  IMAD.MOV R3, RZ, RZ, -R10 ;  /* 0x000000ffff037224 */ /* 0x004fc800078e0a0a */
[----:B---3--:R-:W-:Y:S02]  /*24c50*/  @P4 IMAD R8, R12, R3, R5 ;  /* 0x000000030c084224 */ /* 0x008fe400078e0205 */
[----:B------:R-:W-:Y:S01]  /*24c60*/  IMAD.MOV.U32 R3, RZ, RZ, R16 ;  /* 0x000000ffff037224 */ /* 0x000fe200078e0010 */
[----:B------:R-:W-:Y:S06]  /*24c70*/  @!P0 BRA `(.L_x_566) ;  /* 0x0000000000288947 */ /* 0x000fec0003800000 */
[----:B------:R-:W-:Y:S02]  /*24c80*/  ULDC UR10, c[0x0][0x634] ;  /* 0x00018d00000a7ab9 */ /* 0x000fe40000000800 */
[----:B------:R-:W-:-:S05]  /*24c90*/  IADD3 R3, P0, R14, UR10, RZ ;  /* 0x0000000a0e037c10 */ /* 0x000fca000ff1e0ff */
[----:B------:R-:W-:-:S04]  /*24ca0*/  IMAD.X R11, RZ, RZ, R16, P0 ;  /* 0x000000ffff0b7224 */ /* 0x000fc800000e0610 */
[----:B------:R-:W-:-:S04]  /*24cb0*/  IMAD.WIDE.U32 R4, R11, UR8, RZ ;  /* 0x000000080b047c25 */ /* 0x000fc8000f8e00ff */
[----:B------:R-:W-:-:S04]  /*24cc0*/  IMAD.WIDE.U32 R4, P0, R3, UR9, R4 ;  /* 0x0000000903047c25 */ /* 0x000fc8000f800004 */
[----:B------:R-:W-:-:S04]  /*24cd0*/  IMAD.WIDE.U32 R2, R3, UR8, RZ ;  /* 0x0000000803027c25 */ /* 0x000fc8000f8e00ff */
[----:B------:R-:W-:Y:S01]  /*24ce0*/  IMAD.MOV.U32 R2, RZ, RZ, R5 ;  /* 0x000000ffff027224 */ /* 0x000fe200078e0005 */
[----:B------:R-:W-:Y:S01]  /*24cf0*/  IADD3 RZ, P1, R3, R4, RZ ;  /* 0x0000000403ff7210 */ /* 0x000fe20007f3e0ff */
[----:B------:R-:W-:-:S04]  /*24d00*/  IMAD.X R3, RZ, RZ, RZ, P0 ;  /* 0x000000ffff037224 */ /* 0x000fc800000e06ff */
[----:B------:R-:W-:-:S08]  /*24d10*/  IMAD.WIDE.U32.X R2, R11, UR9, R2, P1 ;  /* 0x000000090b027c25 */ /* 0x000fd000088e0402 */
.L_x_566:
[--C-:B------:R-:W-:Y:S01]  /*24d20*/  SHF.R.U64 R10, R2, UR11, R3.reuse ;  /* 0x0000000b020a7c19 */ /* 0x100fe20008001203 */
[----:B------:R-:W-:Y:S01]  /*24d30*/  ULDC.64 UR8, c[0x0][0x620] ;  /* 0x0001880000087ab9 */ /* 0x000fe20000000a00 */
[----:B------:R-:W-:Y:S01]  /*24d40*/  SHF.R.U32.HI R2, RZ, UR11, R3 ;  /* 0x0000000bff027c19 */ /* 0x000fe20008011603 */
[----:B------:R-:W-:Y:S01]  /*24d50*/  IMAD.MOV.U32 R3, RZ, RZ, R16 ;  /* 0x000000ffff037224 */ /* 0x000fe200078e0010 */
[----:B------:R-:W-:Y:S01]  /*24d60*/  IADD3 R11, P0, RZ, -R10, RZ ;  /* 0x8000000aff0b7210 */ /* 0x000fe20007f1e0ff */
[----:B------:R-:W-:-:S04]  /*24d70*/  ULDC.64 UR10, c[0x0][0x640] ;  /* 0x00019000000a7ab9 */ /* 0x000fc80000000a00 */
[----:B------:R-:W-:Y:S01]  /*24d80*/  IMAD.X R2, RZ, RZ, ~R2, P0 ;  /* 0x000000ffff027224 */ /* 0x000fe200000e0e02 */
[----:B------:R-:W-:-:S03]  /*24d90*/  ISETP.NE.U32.AND P0, PT, RZ, UR10, PT ;  /* 0x0000000aff007c0c */ /* 0x000fc6000bf05070 */
[----:B------:R-:W-:Y:S01]  /*24da0*/  IMAD R2, R2, UR8, RZ ;  /* 0x0000000802027c24 */ /* 0x000fe2000f8e02ff */
[----:B------:R-:W-:-:S03]  /*24db0*/  ISETP.NE.AND.EX P0, PT, RZ, UR11, PT, P0 ;  /* 0x0000000bff007c0c */ /* 0x000fc6000bf05300 */
[----:B------:R-:W-:Y:S02]  /*24dc0*/  IMAD R5, R11, UR9, R2 ;  /* 0x000000090b057c24 */ /* 0x000fe4000f8e0202 */
[----:B------:R-:W-:-:S04]  /*24dd0*/  IMAD.MOV.U32 R2, RZ, RZ, R14 ;  /* 0x000000ffff027224 */ /* 0x000fc800078e000e */
[----:B------:R-:W-:Y:S01]  /*24de0*/  IMAD.WIDE.U32 R2, R11, UR8, R2 ;  /* 0x000000080b027c25 */ /* 0x000fe2000f8e0002 */
[----:B------:R-:W-:-:S03]  /*24df0*/  ULDC UR8, c[0x0][0x618] ;  /* 0x0001860000087ab9 */ /* 0x000fc60000000800 */
[----:B------:R-:W-:-:S05]  /*24e00*/  IMAD.IADD R3, R3, 0x1, R5 ;  /* 0x0000000103037824 */ /* 0x000fca00078e0205 */
[--C-:B------:R-:W-:Y:S02]  /*24e10*/  SHF.R.U64 R11, R2, UR8, R3.reuse ;  /* 0x00000008020b7c19 */ /* 0x100fe40008001203 */
[----:B------:R-:W-:Y:S01]  /*24e20*/  SHF.R.U32.HI R2, RZ, UR8, R3 ;  /* 0x00000008ff027c19 */ /* 0x000fe20008011603 */
[----:B------:R-:W-:-:S03]  /*24e30*/  ULDC UR8, c[0x0][0x608] ;  /* 0x0001820000087ab9 */ /* 0x000fc60000000800 */
[--C-:B------:R-:W-:Y:S02]  /*24e40*/  SHF.R.U64 R12, R11, UR8, R2.reuse ;  /* 0x000000080b0c7c19 */ /* 0x100fe40008001202 */
[----:B------:R-:W-:Y:S01]  /*24e50*/  SHF.R.U32.HI R3, RZ, UR8, R2 ;  /* 0x00000008ff037c19 */ /* 0x000fe20008011602 */
[----:B------:R-:W-:-:S03]  /*24e60*/  ULDC UR8, c[0x0][0x658] ;  /* 0x0001960000087ab9 */ /* 0x000fc60000000800 */
[--C-:B------:R-:W-:Y:S02]  /*24e70*/  SHF.R.U64 R13, R12, UR8, R3.reuse ;  /* 0x000000080c0d7c19 */ /* 0x100fe40008001203 */
[----:B------:R-:W-:-:S03]  /*24e80*/  SHF.R.U32.HI R14, RZ, UR8, R3 ;  /* 0x00000008ff0e7c19 */ /* 0x000fc60008011603 */
[----:B------:R-:W-:Y:S02]  /*24e90*/  IMAD.MOV.U32 R2, RZ, RZ, R13 ;  /* 0x000000ffff027224 */ /* 0x000fe400078e000d */
        /* <DEDUP_REMOVED lines=12> */
.L_x_567:
[----:B------:R-:W-:Y:S01]  /*24f60*/  ULDC UR8, c[0x0][0x648] ;  /* 0x0001920000087ab9 */ /* 0x000fe20000000800 */
[----:B------:R-:W-:Y:S02]  /*24f70*/  LOP3.LUT R12, R12, UR20, RZ, 0xc0, !PT ;  /* 0x000000140c0c7c12 */ /* 0x000fe4000f8ec0ff */
[----:B------:R-:W-:Y:S01]  /*24f80*/  SHF.R.U64 R3, R2, UR8, R3 ;  /* 0x0000000802037c19 */ /* 0x000fe20008001203 */
[----:B------:R-:W-:-:S04]  /*24f90*/  ULDC UR8, c[0x0][0x638] ;  /* 0x00018e0000087ab9 */ /* 0x000fc80000000800 */
[----:B------:R-:W-:Y:S02]  /*24fa0*/  IMAD.MOV R2, RZ, RZ, -R3 ;  /* 0x000000ffff027224 */ /* 0x000fe400078e0a03 */
[----:B------:R-:W-:Y:S02]  /*24fb0*/  IMAD R5, R3, UR6, R12 ;  /* 0x0000000603057c24 */ /* 0x000fe4000f8e020c */
[----:B------:R-:W-:Y:S01]  /*24fc0*/  IMAD R13, R2, UR8, R13 ;  /* 0x00000008020d7c24 */ /* 0x000fe2000f8e020d */
[----:B------:R-:W-:Y:S01]  /*24fd0*/  ULDC UR8, c[0x0][0x610] ;  /* 0x0001840000087ab9 */ /* 0x000fe20000000800 */
[----:B------:R-:W-:Y:S01]  /*24fe0*/  LOP3.LUT R2, R11, UR5, RZ, 0xc0, !PT ;  /* 0x000000050b027c12 */ /* 0x000fe2000f8ec0ff */
[----:B------:R-:W-:Y:S01]  /*24ff0*/  IMAD R8, R5, UR8, R8 ;  /* 0x0000000805087c24 */ /* 0x000fe2000f8e0208 */
[----:B------:R-:W-:-:S03]  /*25000*/  ULDC UR8, c[0x0][0x600] ;  /* 0x0001800000087ab9 */ /* 0x000fc60000000800 */
[----:B------:R-:W-:Y:S02]  /*25010*/  IMAD R13, R13, UR8, R2 ;  /* 0x000000080d0d7c24 */ /* 0x000fe4000f8e0202 */
[----:B------:R-:W-:-:S03]  /*25020*/  IMAD.MOV.U32 R2, RZ, RZ, 0x1 ;  /* 0x00000001ff027424 */ /* 0x000fc600078e00ff */
[----:B------:R-:W-:Y:S02]  /*25030*/  SEL R4, R13, R8, !P4 ;  /* 0x000000080d047207 */ /* 0x000fe40006000000 */
[----:B------:R-:W-:-:S07]  /*25040*/  SEL R5, R8, R13, !P4 ;  /* 0x0000000d08057207 */ /* 0x000fce0006000000 */
.L_x_565:
[----:B------:R-:W-:Y:S05]  /*25050*/  BSYNC B1 ;  /* 0x0000000000017941 */ /* 0x000fea0003800000 */
.L_x_564:
[----:B------:R-:W-:-:S13]  /*25060*/  LOP3.LUT P0, RZ, R2, 0xff, RZ, 0xc0, !PT ;  /* 0x000000ff02ff7812 */ /* 0x000fda000780c0ff */
[----:B------:R-:W-:Y:S05]  /*25070*/  @P0 BRA `(.L_x_568) ;  /* 0xfffffff4002c0947 */ /* 0x000fea000383ffff */
[----:B------:R-:W-:Y:S05]  /*25080*/  BSYNC B0 ;  /* 0x0000000000007941 */ /* 0x000fea0003800000 */
.L_x_557:
[----:B------:R-:W-:-:S03]  /*25090*/  UMOV UR8, 0xffffffff ;  /* 0xffffffff00087882 */ /* 0x000fc60000000000 */
[----:B------:R-:W-:Y:S05]  /*250a0*/  BRA.DIV UR8, `(.L_x_569) ;  /* 0x0000000608287947 */ /* 0x000fea000b800000 */
[----:B------:R-:W-:-:S13]  /*250b0*/  ELECT P0, URZ, PT ;  /* 0x00000000003f782f */ /* 0x000fda0003800000 */
.L_x_583:
[----:B------:R-:W-:Y:S04]  /*250c0*/  BSSY B0, `(.L_x_570) ;  /* 0x000002c000007945 */ /* 0x000fe80003800000 */
[----:B------:R-:W-:Y:S05]  /*250d0*/  @!P0 BRA `(.L_x_571) ;  /* 0x0000000000a88947 */ /* 0x000fea0003800000 */
[----:B------:R-:W-:-:S04]  /*250e0*/  ULOP3.LUT UR8, UR13, 0x2, URZ, 0xfc, !UPT ;  /* 0x000000020d087892 */ /* 0x000fc8000f8efc3f */
[----:B------:R-:W-:-:S06]  /*250f0*/  UISETP.NE.AND UP0, UPT, UR8, 0x3, UPT ;  /* 0x000000030800788c */ /* 0x000fcc000bf05270 */
[----:B------:R-:W-:-:S13]  /*25100*/  PLOP3.LUT P0, PT, PT, PT, UP0, 0x80, 0x0 ;  /* 0x000000000000781c */ /* 0x000fda0003f0f008 */
[----:B------:R-:W-:Y:S05]  /*25110*/  @!P0 BRA `(.L_x_572) ;  /* 0x0000000000048947 */ /* 0x000fea0003800000 */
[----:B------:R-:W-:Y:S01]  /*25120*/  BPT.TRAP 0x1 ;  /* 0x000000040000795c */ /* 0x000fe20000300000 */
.L_x_572:
[----:B------:R-:W0:Y:S01]  /*25130*/  S2R R3, SR_CgaCtaId ;  /* 0x0000000000037919 */ /* 0x000e220000008800 */
[----:B------:R-:W-:-:S04]  /*25140*/  MOV R2, 0x400 ;  /* 0x0000040000027802 */ /* 0x000fc80000000f00 */
[----:B0-----:R-:W-:Y:S02]  /*25150*/  LEA R3, R3, R2, 0x18 ;  /* 0x0000000203037211 */ /* 0x001fe400078ec0ff */
[----:B------:R-:W-:-:S03]  /*25160*/  SHF.L.U32 R2, R0, 0x1f, RZ ;  /* 0x0000001f00027819 */ /* 0x000fc600000006ff */
[----:B------:R-:W-:-:S04]  /*25170*/  VIADD R3, R3, 0x20 ;  /* 0x0000002003037836 */ /* 0x000fc80000000000 */
[----:B------:R-:W-:-:S04]  /*25180*/  IMAD R5, R6, 0x8, R3 ;  /* 0x0000000806057824 */ /* 0x000fc800078e0203 */
[----:B------:R-:W0:Y:S02]  /*25190*/  SYNCS.PHASECHK.TRANS64.TRYWAIT P0, [R5+URZ], R2 ;  /* 0x00000002050075a7 */ /* 0x000e24000800017f */
[----:B0-----:R-:W-:Y:S05]  /*251a0*/  @!P0 BRA `(.L_x_573) ;  /* 0x0000000400088947 */ /* 0x001fea0003800000 */
.L_x_584:
[----:B------:R-:W-:-:S05]  /*251b0*/  VIADD R6, R6, 0x1 ;  /* 0x0000000106067836 */ /* 0x000fca0000000000 */
[----:B------:R-:W-:-:S04]  /*251c0*/  ISETP.NE.AND P0, PT, R6, 0x4, PT ;  /* 0x000000040600780c */ /* 0x000fc80003f05270 */
[----:B0-----:R-:W-:Y:S02]  /*251d0*/  SEL R5, RZ, 0x1, P0 ;  /* 0x00000001ff057807 */ /* 0x001fe40000000000 */
[----:B------:R-:W-:Y:S02]  /*251e0*/  SEL R6, R6, RZ, P0 ;  /* 0x000000ff06067207 */ /* 0x000fe40000000000 */
[----:B------:R-:W-:-:S03]  /*251f0*/  LOP3.LUT R5, R0, R5, RZ, 0x3c, !PT ;  /* 0x0000000500057212 */ /* 0x000fc600078e3cff */
[----:B------:R-:W-:Y:S01]  /*25200*/  IMAD R7, R6, 0x8, R3 ;  /* 0x0000000806077824 */ /* 0x000fe200078e0203 */
[----:B------:R-:W-:-:S04]  /*25210*/  SHF.L.U32 R0, R5, 0x1f, RZ ;  /* 0x0000001f05007819 */ /* 0x000fc800000006ff */
[----:B------:R-:W0:Y:S02]  /*25220*/  SYNCS.PHASECHK.TRANS64.TRYWAIT P0, [R7+URZ], R0 ;  /* 0x00000000070075a7 */ /* 0x000e24000800017f */
[----:B0-----:R-:W-:Y:S05]  /*25230*/  @!P0 BRA `(.L_x_574) ;  /* 0x0000000000f88947 */ /* 0x001fea0003800000 */
.L_x_585:
[----:B0-----:R-:W-:-:S05]  /*25240*/  VIADD R0, R6, 0x1 ;  /* 0x0000000106007836 */ /* 0x001fca0000000000 */
[----:B------:R-:W-:-:S04]  /*25250*/  ISETP.NE.AND P0, PT, R0, 0x4, PT ;  /* 0x000000040000780c */ /* 0x000fc80003f05270 */
[----:B------:R-:W-:Y:S02]  /*25260*/  SEL R2, RZ, 0x1, P0 ;  /* 0x00000001ff027807 */ /* 0x000fe40000000000 */
[----:B------:R-:W-:Y:S02]  /*25270*/  SEL R4, R0, RZ, P0 ;  /* 0x000000ff00047207 */ /* 0x000fe40000000000 */
[----:B------:R-:W-:-:S03]  /*25280*/  LOP3.LUT R5, R5, R2, RZ, 0x3c, !PT ;  /* 0x0000000205057212 */ /* 0x000fc600078e3cff */
[----:B------:R-:W-:Y:S01]  /*25290*/  IMAD R7, R4, 0x8, R3 ;  /* 0x0000000804077824 */ /* 0x000fe200078e0203 */
[----:B------:R-:W-:-:S04]  /*252a0*/  SHF.L.U32 R0, R5, 0x1f, RZ ;  /* 0x0000001f05007819 */ /* 0x000fc800000006ff */
[----:B------:R-:W0:Y:S02]  /*252b0*/  SYNCS.PHASECHK.TRANS64.TRYWAIT P0, [R7+URZ], R0 ;  /* 0x00000000070075a7 */ /* 0x000e24000800017f */
[----:B0-----:R-:W-:Y:S05]  /*252c0*/  @!P0 BRA `(.L_x_575) ;  /* 0x0000000000e88947 */ /* 0x001fea0003800000 */
.L_x_586:
[----:B0-----:R-:W-:-:S05]  /*252d0*/  VIADD R0, R4, 0x1 ;  /* 0x0000000104007836 */ /* 0x001fca0000000000 */
[----:B------:R-:W-:-:S04]  /*252e0*/  ISETP.NE.AND P0, PT, R0, 0x4, PT ;  /* 0x000000040000780c */ /* 0x000fc80003f05270 */
[----:B------:R-:W-:Y:S02]  /*252f0*/  SEL R2, RZ, 0x1, P0 ;  /* 0x00000001ff027807 */ /* 0x000fe40000000000 */
[----:B------:R-:W-:Y:S02]  /*25300*/  SEL R0, R0, RZ, P0 ;  /* 0x000000ff00007207 */ /* 0x000fe40000000000 */
[----:B------:R-:W-:-:S03]  /*25310*/  LOP3.LUT R2, R5, R2, RZ, 0x3c, !PT ;  /* 0x0000000205027212 */ /* 0x000fc600078e3cff */
[----:B------:R-:W-:Y:S01]  /*25320*/  IMAD R3, R0, 0x8, R3 ;  /* 0x0000000800037824 */ /* 0x000fe200078e0203 */
[----:B------:R-:W-:-:S07]  /*25330*/  SHF.L.U32 R0, R2, 0x1f, RZ ;  /* 0x0000001f02007819 */ /* 0x000fce00000006ff */
.L_x_576:
[----:B0-----:R0:W1:Y:S02]  /*25340*/  SYNCS.PHASECHK.TRANS64.TRYWAIT P0, [R3+URZ], R0 ;  /* 0x00000000030075a7 */ /* 0x001064000800017f */
[----:B-1----:R-:W-:Y:S05]  /*25350*/  @!P0 NANOSLEEP.SYNCS 0x989680 ;  /* 0x009896800000895d */ /* 0x002fea0003900000 */
[----:B------:R-:W1:Y:S02]  /*25360*/  @!P0 SYNCS.PHASECHK.TRANS64 P0, [R3+URZ], R0 ;  /* 0x00000000030085a7 */ /* 0x000e64000800007f */
[----:B-1----:R-:W-:Y:S05]  /*25370*/  @!P0 BRA `(.L_x_576) ;  /* 0xfffffffc00f08947 */ /* 0x002fea000383ffff */
.L_x_571:
[----:B------:R-:W-:Y:S05]  /*25380*/  BSYNC B0 ;  /* 0x0000000000007941 */ /* 0x000fea0003800000 */
.L_x_570:
[----:B------:R-:W-:Y:S05]  /*25390*/  EXIT ;  /* 0x000000000000794d */ /* 0x000fea0003800000 */
.L_x_21:
[----:B--2---:R-:W-:-:S04]  /*253a0*/  IMAD.U32 R3, RZ, RZ, UR6 ;  /* 0x00000006ff037e24 */ /* 0x004fc8000f8e00ff */
[----:B------:R2:W3:Y:S03]  /*253b0*/  SYNCS.PHASECHK.TRANS64.TRYWAIT P0, [R3+URZ], R0 ;  /* 0x00000000030075a7 */ /* 0x0004e6000800017f */
[----:B---3--:R-:W-:Y:S05]  /*253c0*/  @!P0 NANOSLEEP.SYNCS 0x989680 ;  /* 0x009896800000895d */ /* 0x008fea0003900000 */
[----:B------:R-:W3:Y:S02]  /*253d0*/  @!P0 SYNCS.PHASECHK.TRANS64 P0, [R3+URZ], R0 ;  /* 0x00000000030085a7 */ /* 0x000ee4000800007f */
[----:B---3--:R-:W-:Y:S05]  /*253e0*/  @!P0 BRA `(.L_x_21) ;  /* 0xfffffffc00ec8947 */ /* 0x008fea000383ffff */
[----:B------:R-:W-:Y:S05]  /*253f0*/  BRA `(.L_x_20) ;  /* 0xfffffdd8007c7947 */ /* 0x000fea000383ffff */
.L_x_27:
[----:B-----5:R2:W-:Y:S02]  /*25400*/  STL [R1+0x474], R0 ;  /* 0x0004740001007387 */ /* 0x0205e40000100800 */
[----:B--2---:R-:W-:-:S04]  /*25410*/  IMAD.U32 R0, RZ, RZ, UR16 ;  /* 0x00000010ff007e24 */ /* 0x004fc8000f8e00ff */
[----:B------:R2:W3:Y:S03]  /*25420*/  SYNCS.PHASECHK.TRANS64.TRYWAIT P0, [R0+URZ], R2 ;  /* 0x00000002000075a7 */ /* 0x0004e6000800017f */
[----:B---3--:R-:W-:Y:S05]  /*25430*/  @!P0 NANOSLEEP.SYNCS 0x989680 ;  /* 0x009896800000895d */ /* 0x008fea0003900000 */
[----:B------:R2:W3:Y:S02]  /*25440*/  @!P0 SYNCS.PHASECHK.TRANS64 P0, [R0+URZ], R2 ;  /* 0x00000002000085a7 */ /* 0x0004e4000800007f */
[----:B--2---:R2:W5:Y:S02]  /*25450*/  LDL.LU R0, [R1+0x474] ;  /* 0x0004740001007983 */ /* 0x0045640000300800 */
[----:B--23--:R-:W-:Y:S05]  /*25460*/  @!P0 BRA `(.L_x_27) ;  /* 0xfffffffc00e48947 */ /* 0x00cfea000383ffff */
[----:B------:R-:W-:Y:S05]  /*25470*/  BRA `(.L_x_26) ;  /* 0xfffffe1c00487947 */ /* 0x000fea000383ffff */
.L_x_558:
[----:B------:R-:W-:Y:S01]  /*25480*/  BSSY B1, `(.L_x_577) ;  /* 0x0000006000017945 */ /* 0x000fe20003800000 */
[----:B------:R-:W-:-:S07]  /*25490*/  IMAD.MOV.U32 R2, RZ, RZ, -0x1 ;  /* 0xffffffffff027424 */ /* 0x000fce00078e00ff */
[----:B------:R-:W-:Y:S05]  /*254a0*/  WARPSYNC.COLLECTIVE R2, `(.L_x_578) ;  /* 0x00000000020c7348 */ /* 0x000fea0003c00000 */
[----:B------:R-:W-:Y:S02]  /*254b0*/  ELECT P0, UR62, PT ;  /* 0x00000000003e782f */ /* 0x000fe40003800000 */
[----:B------:R-:W-:Y:S01]  /*254c0*/  MOV R2, UR62 ;  /* 0x0000003e00027c02 */ /* 0x000fe20008000f00 */
[----:B------:R-:W-:Y:S10]  /*254d0*/  ENDCOLLECTIVE ;  /* 0x000000000000791b */ /* 0x000ff40003800000 */
.L_x_578:
[----:B------:R-:W-:Y:S05]  /*254e0*/  BSYNC B1 ;  /* 0x0000000000017941 */ /* 0x000fea0003800000 */
.L_x_577:
[----:B------:R-:W-:Y:S05]  /*254f0*/  BRA `(.L_x_579) ;  /* 0xfffffff000187947 */ /* 0x000fea000383ffff */
.L_x_561:
[----:B0-----:R0:W1:Y:S02]  /*25500*/  SYNCS.PHASECHK.TRANS64.TRYWAIT P0, [R12+URZ+0x20], R11 ;  /* 0x0000200b0c0075a7 */ /* 0x001064000800017f */
[----:B-1----:R-:W-:Y:S05]  /*25510*/  @!P0 NANOSLEEP.SYNCS 0x989680 ;  /* 0x009896800000895d */ /* 0x002fea0003900000 */
[----:B------:R-:W1:Y:S02]  /*25520*/  @!P0 SYNCS.PHASECHK.TRANS64 P0, [R12+URZ+0x20], R11 ;  /* 0x0000200b0c0085a7 */ /* 0x000e64000800007f */
[----:B-1----:R-:W-:Y:S05]  /*25530*/  @!P0 BRA `(.L_x_561) ;  /* 0xfffffffc00f08947 */ /* 0x002fea000383ffff */
[----:B------:R-:W-:Y:S05]  /*25540*/  BRA `(.L_x_580) ;  /* 0xfffffff000507947 */ /* 0x000fea000383ffff */
.L_x_569:
[----:B------:R-:W-:Y:S01]  /*25550*/  BSSY B0, `(.L_x_581) ;  /* 0x0000006000007945 */ /* 0x000fe20003800000 */
[----:B------:R-:W-:-:S07]  /*25560*/  IMAD.MOV.U32 R2, RZ, RZ, -0x1 ;  /* 0xffffffffff027424 */ /* 0x000fce00078e00ff */
[----:B------:R-:W-:Y:S05]  /*25570*/  WARPSYNC.COLLECTIVE R2, `(.L_x_582) ;  /* 0x00000000020c7348 */ /* 0x000fea0003c00000 */
[----:B------:R-:W-:Y:S02]  /*25580*/  ELECT P0, UR62, PT ;  /* 0x00000000003e782f */ /* 0x000fe40003800000 */
[----:B------:R-:W-:Y:S01]  /*25590*/  MOV R2, UR62 ;  /* 0x0000003e00027c02 */ /* 0x000fe20008000f00 */
[----:B------:R-:W-:Y:S10]  /*255a0*/  ENDCOLLECTIVE ;  /* 0x000000000000791b */ /* 0x000ff40003800000 */
.L_x_582:
[----:B------:R-:W-:Y:S05]  /*255b0*/  BSYNC B0 ;  /* 0x0000000000007941 */ /* 0x000fea0003800000 */
.L_x_581:
[----:B------:R-:W-:Y:S05]  /*255c0*/  BRA `(.L_x_583) ;  /* 0xfffffff800bc7947 */ /* 0x000fea000383ffff */
.L_x_573:
[----:B0-----:R0:W1:Y:S02]  /*255d0*/  SYNCS.PHASECHK.TRANS64.TRYWAIT P0, [R5+URZ], R2 ;  /* 0x00000002050075a7 */ /* 0x001064000800017f */
[----:B-1----:R-:W-:Y:S05]  /*255e0*/  @!P0 NANOSLEEP.SYNCS 0x989680 ;  /* 0x009896800000895d */ /* 0x002fea0003900000 */
[----:B------:R-:W1:Y:S02]  /*255f0*/  @!P0 SYNCS.PHASECHK.TRANS64 P0, [R5+URZ], R2 ;  /* 0x00000002050085a7 */ /* 0x000e64000800007f */
[----:B-1----:R-:W-:Y:S05]  /*25600*/  @!P0 BRA `(.L_x_573) ;  /* 0xfffffffc00f08947 */ /* 0x002fea000383ffff */
[----:B------:R-:W-:Y:S05]  /*25610*/  BRA `(.L_x_584) ;  /* 0xfffffff800e47947 */ /* 0x000fea000383ffff */
.L_x_574:
[----:B0-----:R0:W1:Y:S02]  /*25620*/  SYNCS.PHASECHK.TRANS64.TRYWAIT P0, [R7+URZ], R0 ;  /* 0x00000000070075a7 */ /* 0x001064000800017f */
[----:B-1----:R-:W-:Y:S05]  /*25630*/  @!P0 NANOSLEEP.SYNCS 0x989680 ;  /* 0x009896800000895d */ /* 0x002fea0003900000 */
[----:B------:R-:W1:Y:S02]  /*25640*/  @!P0 SYNCS.PHASECHK.TRANS64 P0, [R7+URZ], R0 ;  /* 0x00000000070085a7 */ /* 0x000e64000800007f */
[----:B-1----:R-:W-:Y:S05]  /*25650*/  @!P0 BRA `(.L_x_574) ;  /* 0xfffffffc00f08947 */ /* 0x002fea000383ffff */
[----:B------:R-:W-:Y:S05]  /*25660*/  BRA `(.L_x_585) ;  /* 0xfffffff800f47947 */ /* 0x000fea000383ffff */
.L_x_575:
[----:B0-----:R0:W1:Y:S02]  /*25670*/  SYNCS.PHASECHK.TRANS64.TRYWAIT P0, [R7+URZ], R0 ;  /* 0x00000000070075a7 */ /* 0x001064000800017f */
[----:B-1----:R-:W-:Y:S05]  /*25680*/  @!P0 NANOSLEEP.SYNCS 0x989680 ;  /* 0x009896800000895d */ /* 0x002fea0003900000 */
[----:B------:R-:W1:Y:S02]  /*25690*/  @!P0 SYNCS.PHASECHK.TRANS64 P0, [R7+URZ], R0 ;  /* 0x00000000070085a7 */ /* 0x000e64000800007f */
[----:B-1----:R-:W-:Y:S05]  /*256a0*/  @!P0 BRA `(.L_x_575) ;  /* 0xfffffffc00f08947 */ /* 0x002fea000383ffff */
[----:B------:R-:W-:Y:S05]  /*256b0*/  BRA `(.L_x_586) ;  /* 0xfffffffc00047947 */ /* 0x000fea000383ffff */
.L_x_587:
[----:B------:R-:W-:-:S00]  /*256c0*/  BRA `(.L_x_587) ;  /* 0xfffffffc00fc7947 */ /* 0x000fc0000383ffff */
[----:B------:R-:W-:-:S00]  /*256d0*/  NOP ;  /* 0x0000000000007918 */ /* 0x000fc00000000000 */
        /* <DEDUP_REMOVED lines=10> */
.L_x_588:


//--------------------- .nv.shared._ZN7cutlass13device_kernelINS_4gemm6kernel13GemmUniversalIN4cute5tupleIJiiiiEEENS1_10collective13CollectiveMmaINS1_37MainloopSm90TmaGmmaWarpSpecializedFP8ILi4ENS5_IJNS4_1CILi2EEENSA_ILi1EEESC_EEENS1_35KernelTmaWarpSpecializedCooperativeEEENS5_IJNSA_ILi256EEESG_NSA_ILi64EEEEEENS_12float_e5m2_tENS5_IJlSC_lEEESJ_SK_NS4_8TiledMMAINS4_8MMA_AtomIJNS4_4SM904GMMA31MMA_64x256x32_F32E5M2E5M2_SS_TNILNSO_7ScaleInE1ELSQ_1EEEEEENS4_6LayoutISD_NS5_IJSC_NSA_ILi0EEESU_EEEEENS5_IJNS4_10UnderscoreESX_SX_EEEEENS4_13SM90_TMA_LOADENS4_14ComposedLayoutINS4_7SwizzleILi2ELi4ELi3EEENS4_18smem_ptr_flag_bitsILi8EEENST_INS5_IJNSA_ILi8EEESH_EEENS5_IJSH_SC_EEEEEEEvNS4_8identityENS4_23SM90_TMA_LOAD_MULTICASTES1A_vS1B_EENS_8epilogue10collective6detail29Sm90TmaWarpSpecializedAdapterINS1F_15DefaultEpilogueISJ_SK_SK_NS1E_6thread17LinearCombinationISJ_Li1EffLNS1J_9ScaleType4KindE0ELNS_15FloatRoundStyleE2ESJ_EENS1_15EpilogueDefaultEEEEEvvEEEEvNT_6ParamsE --------------------------
	.section	.nv.shared._ZN7cutlass13device_kernelINS_4gemm6kernel13GemmUniversalIN4cute5tupleIJiiiiEEENS1_10collective13CollectiveMmaINS1_37MainloopSm90TmaGmmaWarpSpecializedFP8ILi4ENS5_IJNS4_1CILi2EEENSA_ILi1EEESC_EEENS1_35KernelTmaWarpSpecializedCooperativeEEENS5_IJNSA_ILi256EEESG_NSA_ILi64EEEEEENS_12float_e5m2_tENS5_IJlSC_lEEESJ_SK_NS4_8TiledMMAINS4_8MMA_AtomIJNS4_4SM904GMMA31MMA_64x256x32_F32E5M2E5M2_SS_TNILNSO_7ScaleInE1ELSQ_1EEEEEENS4_6LayoutISD_NS5_IJSC_NSA_ILi0EEESU_EEEEENS5_IJNS4_10UnderscoreESX_SX_EEEEENS4_13SM90_TMA_LOADENS4_14ComposedLayoutINS4_7SwizzleILi2ELi4ELi3EEENS4_18smem_ptr_flag_bitsILi8EEENST_INS5_IJNSA_ILi8EEESH_EEENS5_IJSH_SC_EEEEEEEvNS4_8identityENS4_23SM90_TMA_LOAD_MULTICASTES1A_vS1B_EENS_8epilogue10collective6detail29Sm90TmaWarpSpecializedAdapterINS1F_15DefaultEpilogueISJ_SK_SK_NS1E_6thread17LinearCombinationISJ_Li1EffLNS1J_9ScaleType4KindE0ELNS_15FloatRoundStyleE2ESJ_EENS1_15EpilogueDefaultEEEEEvvEEEEvNT_6ParamsE,"aw",@nobits
	.sectionflags	@""
	.align	16
	.zero		1024


//--------------------- .nv.shared.reserved.0     --------------------------
	.section	.nv.shared.reserved.0,"aw",@nobits
	.weak		__nv_reservedSMEM_offset_0_alias
	.size		__nv_reservedSMEM_offset_0_alias, 0, 0
	.other		__nv_reservedSMEM_offset_0_alias,@"STO_CUDA_RESERVED_SHARED STV_DEFAULT"
__nv_reservedSMEM_offset_0_alias:
	.zero		0


//--------------------- .nv.global                --------------------------
	.section	.nv.global,"aw",@nobits
.nv.global:
	.type		_ZN39_INTERNAL_c1b4475b_4_k_cu_43b0eacb_56094cute1_E,@object
	.size		_ZN39_INTERNAL_c1b4475b_4_k_cu_43b0eacb_56094cute1_E,(_ZN39_INTERNAL_c1b4475b_4_k_cu_43b0eacb_56094cuda3std3__45__cpo6cbeginE - _ZN39_INTERNAL_c1b4475b_4_k_cu_43b0eacb_56094cute1_E)
_ZN39_INTERNAL_c1b4475b_4_k_cu_43b0eacb_56094cute1_E:
	.zero		1
	.type		_ZN39_INTERNAL_c1b4475b_4_k_cu_43b0eacb_56094cuda3std3__45__cpo6cbeginE,@object
	.size		_ZN39_INTERNAL_c1b4475b_4_k_cu_43b0eacb_56094cuda3std3__45__cpo6cbeginE,(_ZN39_INTERNAL_c1b4475b_4_k_cu_43b0eacb_56094cuda3std3__48in_placeE - _ZN39_INTERNAL_c1b4475b_4_k_cu_43b0eacb_56094cuda3std3__45__cpo6cbeginE)
_ZN39_INTERNAL_c1b4475b_4_k_cu_43b0eacb_56094cuda3std3__45__cpo6cbeginE:
	.zero		1
	.type		_ZN39_INTERNAL_c1b4475b_4_k_cu_43b0eacb_56094cuda3std3__48in_placeE,@object
	.size		_ZN39_INTERNAL_c1b4475b_4_k_cu_43b0eacb_56094cuda3std3__48in_placeE,(_ZN39_INTERNAL_c1b4475b_4_k_cu_43b0eacb_56094cuda3std6ranges3__45__cpo9iter_moveE - _ZN39_INTERNAL_c1b4475b_4_k_cu_43b0eacb_56094cuda3std3__48in_placeE)
_ZN39_INTERNAL_c1b4475b_4_k_cu_43b0eacb_56094cuda3std3__48in_placeE:
	.zero		1
	.type		_ZN39_INTERNAL_c1b4475b_4_k_cu_43b0eacb_56094cuda3std6ranges3__45__cpo9iter_moveE,@object
	.size		_ZN39_INTERNAL_c1b4475b_4_k_cu_43b0eacb_56094cuda3std6ranges3__45__cpo9iter_moveE,(_ZN39_INTERNAL_c1b4475b_4_k_cu_43b0eacb_56094cuda3std3__45__cpo5beginE - _ZN39_INTERNAL_c1b4475b_4_k_cu_43b0eacb_56094cuda3std6ranges3__45__cpo9iter_moveE)
_ZN39_INTERNAL_c1b4475b_4_k_cu_43b0eacb_56094cuda3std6ranges3__45__cpo9iter_moveE:
	.zero		1
	.type		_ZN39_INTERNAL_c1b4475b_4_k_cu_43b0eacb_56094cuda3std3__45__cpo5beginE,@object
	.size		_ZN39_INTERNAL_c1b4475b_4_k_cu_43b0eacb_56094cuda3std3__45__cpo5beginE,(_ZN39_INTERNAL_c1b4475b_4_k_cu_43b0eacb_56094cuda3std3__441_GLOBAL__N__c1b4475b_4_k_cu_43b0eacb_56096ignoreE - _ZN39_INTERNAL_c1b4475b_4_k_cu_43b0eacb_56094cuda3std3__45__cpo5beginE)
_ZN39_INTERNAL_c1b4475b_4_k_cu_43b0eacb_56094cuda3std3__45__cpo5beginE:
	.zero		1
	.type		_ZN39_INTERNAL_c1b4475b_4_k_cu_43b0eacb_56094cuda3std3__441_GLOBAL__N__c1b4475b_4_k_cu_43b0eacb_56096ignoreE,@object
	.size		_ZN39_INTERNAL_c1b4475b_4_k_cu_43b0eacb_56094cuda3std3__441_GLOBAL__N__c1b4475b_4_k_cu_43b0eacb_56096ignoreE,(_ZN39_INTERNAL_c1b4475b_4_k_cu_43b0eacb_56094cute7productE - _ZN39_INTERNAL_c1b4475b_4_k_cu_43b0eacb_56094cuda3std3__441_GLOBAL__N__c1b4475b_4_k_cu_43b0eacb_56096ignoreE)
_ZN39_INTERNAL_c1b4475b_4_k_cu_43b0eacb_56094cuda3std3__441_GLOBAL__N__c1b4475b_4_k_cu_43b0eacb_56096ignoreE:
	.zero		1
	.type		_ZN39_INTERNAL_c1b4475b_4_k_cu_43b0eacb_56094cute7productE,@object
	.size		_ZN39_INTERNAL_c1b4475b_4_k_cu_43b0eacb_56094cute7productE,(_ZN39_INTERNAL_c1b4475b_4_k_cu_43b0eacb_56094cuda3std3__45__cpo3endE - _ZN39_INTERNAL_c1b4475b_4_k_cu_43b0eacb_56094cute7productE)
_ZN39_INTERNAL_c1b4475b_4_k_cu_43b0eacb_56094cute7productE:
	.zero		1
	.type		_ZN39_INTERNAL_c1b4475b_4_k_cu_43b0eacb_56094cuda3std3__45__cpo3endE,@object
	.size		_ZN39_INTERNAL_c1b4475b_4_k_cu_43b0eacb_56094cuda3std3__45__cpo3endE,(_ZN39_INTERNAL_c1b4475b_4_k_cu_43b0eacb_56094cuda3std3__419piecewise_constructE - _ZN39_INTERNAL_c1b4475b_4_k_cu_43b0eacb_56094cuda3std3__45__cpo3endE)
_ZN39_INTERNAL_c1b4475b_4_k_cu_43b0eacb_56094cuda3std3__45__cpo3endE:
	.zero		1
	.type		_ZN39_INTERNAL_c1b4475b_4_k_cu_43b0eacb_56094cuda3std3__419piecewise_constructE,@object
	.size		_ZN39_INTERNAL_c1b4475b_4_k_cu_43b0eacb_56094cuda3std3__419piecewise_constructE,(_ZN39_INTERNAL_c1b4475b_4_k_cu_43b0eacb_56094cuda3std3__45__cpo4cendE - _ZN39_INTERNAL_c1b4475b_4_k_cu_43b0eacb_56094cuda3std3__419piecewise_constructE)
_ZN39_INTERNAL_c1b4475b_4_k_cu_43b0eacb_56094cuda3std3__419piecewise_constructE:
	.zero		1
	.type		_ZN39_INTERNAL_c1b4475b_4_k_cu_43b0eacb_56094cuda3std3__45__cpo4cendE,@object
	.size		_ZN39_INTERNAL_c1b4475b_4_k_cu_43b0eacb_56094cuda3std3__45__cpo4cendE,(_ZN39_INTERNAL_c1b4475b_4_k_cu_43b0eacb_56094cuda3std6ranges3__45__cpo4swapE - _ZN39_INTERNAL_c1b4475b_4_k_cu_43b0eacb_56094cuda3std3__45__cpo4cendE)
_ZN39_INTERNAL_c1b4475b_4_k_cu_43b0eacb_56094cuda3std3__45__cpo4cendE:
	.zero		1
	.type		_ZN39_INTERNAL_c1b4475b_4_k_cu_43b0eacb_56094cuda3std6ranges3__45__cpo4swapE,@object
	.size		_ZN39_INTERNAL_c1b4475b_4_k_cu_43b0eacb_56094cuda3std6ranges3__45__cpo4swapE,(.L_7 - _ZN39_INTERNAL_c1b4475b_4_k_cu_43b0eacb_56094cuda3std6ranges3__45__cpo4swapE)
_ZN39_INTERNAL_c1b4475b_4_k_cu_43b0eacb_56094cuda3std6ranges3__45__cpo4swapE:
	.zero		1
.L_7:


//--------------------- .nv.constant0._ZN7cutlass13device_kernelINS_4gemm6kernel13GemmUniversalIN4cute5tupleIJiiiiEEENS1_10collective13CollectiveMmaINS1_37MainloopSm90TmaGmmaWarpSpecializedFP8ILi4ENS5_IJNS4_1CILi2EEENSA_ILi1EEESC_EEENS1_35KernelTmaWarpSpecializedCooperativeEEENS5_IJNSA_ILi256EEESG_NSA_ILi64EEEEEENS_12float_e5m2_tENS5_IJlSC_lEEESJ_SK_NS4_8TiledMMAINS4_8MMA_AtomIJNS4_4SM904GMMA31MMA_64x256x32_F32E5M2E5M2_SS_TNILNSO_7ScaleInE1ELSQ_1EEEEEENS4_6LayoutISD_NS5_IJSC_NSA_ILi0EEESU_EEEEENS5_IJNS4_10UnderscoreESX_SX_EEEEENS4_13SM90_TMA_LOADENS4_14ComposedLayoutINS4_7SwizzleILi2ELi4ELi3EEENS4_18smem_ptr_flag_bitsILi8EEENST_INS5_IJNSA_ILi8EEESH_EEENS5_IJSH_SC_EEEEEEEvNS4_8identityENS4_23SM90_TMA_LOAD_MULTICASTES1A_vS1B_EENS_8epilogue10collective6detail29Sm90TmaWarpSpecializedAdapterINS1F_15DefaultEpilogueISJ_SK_SK_NS1E_6thread17LinearCombinationISJ_Li1EffLNS1J_9ScaleType4KindE0ELNS_15FloatRoundStyleE2ESJ_EENS1_15EpilogueDefaultEEEEEvvEEEEvNT_6ParamsE --------------------------
	.section	.nv.constant0._ZN7cutlass13device_kernelINS_4gemm6kernel13GemmUniversalIN4cute5tupleIJiiiiEEENS1_10collective13CollectiveMmaINS1_37MainloopSm90TmaGmmaWarpSpecializedFP8ILi4ENS5_IJNS4_1CILi2EEENSA_ILi1EEESC_EEENS1_35KernelTmaWarpSpecializedCooperativeEEENS5_IJNSA_ILi256EEESG_NSA_ILi64EEEEEENS_12float_e5m2_tENS5_IJlSC_lEEESJ_SK_NS4_8TiledMMAINS4_8MMA_AtomIJNS4_4SM904GMMA31MMA_64x256x32_F32E5M2E5M2_SS_TNILNSO_7ScaleInE1ELSQ_1EEEEEENS4_6LayoutISD_NS5_IJSC_NSA_ILi0EEESU_EEEEENS5_IJNS4_10UnderscoreESX_SX_EEEEENS4_13SM90_TMA_LOADENS4_14ComposedLayoutINS4_7SwizzleILi2ELi4ELi3EEENS4_18smem_ptr_flag_bitsILi8EEENST_INS5_IJNSA_ILi8EEESH_EEENS5_IJSH_SC_EEEEEEEvNS4_8identityENS4_23SM90_TMA_LOAD_MULTICASTES1A_vS1B_EENS_8epilogue10collective6detail29Sm90TmaWarpSpecializedAdapterINS1F_15DefaultEpilogueISJ_SK_SK_NS1E_6thread17LinearCombinationISJ_Li1EffLNS1J_9ScaleType4KindE0ELNS_15FloatRoundStyleE2ESJ_EENS1_15EpilogueDefaultEEEEEvvEEEEvNT_6ParamsE,"a",@progbits
	.sectionflags	@""
	.align	4
.nv.constant0._ZN7cutlass13device_kernelINS_4gemm6kernel13GemmUniversalIN4cute5tupleIJiiiiEEENS1_10collective13CollectiveMmaINS1_37MainloopSm90TmaGmmaWarpSpecializedFP8ILi4ENS5_IJNS4_1CILi2EEENSA_ILi1EEESC_EEENS1_35KernelTmaWarpSpecializedCooperativeEEENS5_IJNSA_ILi256EEESG_NSA_ILi64EEEEEENS_12float_e5m2_tENS5_IJlSC_lEEESJ_SK_NS4_8TiledMMAINS4_8MMA_AtomIJNS4_4SM904GMMA31MMA_64x256x32_F32E5M2E5M2_SS_TNILNSO_7ScaleInE1ELSQ_1EEEEEENS4_6LayoutISD_NS5_IJSC_NSA_ILi0EEESU_EEEEENS5_IJNS4_10UnderscoreESX_SX_EEEEENS4_13SM90_TMA_LOADENS4_14ComposedLayoutINS4_7SwizzleILi2ELi4ELi3EEENS4_18smem_ptr_flag_bitsILi8EEENST_INS5_IJNSA_ILi8EEESH_EEENS5_IJSH_SC_EEEEEEEvNS4_8identityENS4_23SM90_TMA_LOAD_MULTICASTES1A_vS1B_EENS_8epilogue10collective6detail29Sm90TmaWarpSpecializedAdapterINS1F_15DefaultEpilogueISJ_SK_SK_NS1E_6thread17LinearCombinationISJ_Li1EffLNS1J_9ScaleType4KindE0ELNS_15FloatRoundStyleE2ESJ_EENS1_15EpilogueDefaultEEEEEvvEEEEvNT_6ParamsE:
	.zero		1664


//--------------------- SYMBOLS --------------------------

	.type		.nv.reservedSmem.offset0,@object
	.size		.nv.reservedSmem.offset0,0x4
